	.headerflags	@"EF_CUDA_TEXMODE_UNIFIED EF_CUDA_64BIT_ADDRESS EF_CUDA_ACCELERATORS EF_CUDA_SM90 EF_CUDA_VIRTUAL_SM(EF_CUDA_SM90)"
	.elftype	@"ET_EXEC"


//--------------------- .nv.info                  --------------------------
	.section	.nv.info,"",@"SHT_CUDA_INFO"
	.align	4


	//----- nvinfo : EIATTR_REGCOUNT
	.align		4
        /*0000*/ 	.byte	0x04, 0x2f
        /*0002*/ 	.short	(.L_1 - .L_0)
	.align		4
.L_0:
        /*0004*/ 	.word	index@(triton_mm)
        /*0008*/ 	.word	0x00000048


	//----- nvinfo : EIATTR_MIN_STACK_SIZE
	.align		4
.L_1:
        /*000c*/ 	.byte	0x04, 0x12
        /*000e*/ 	.short	(.L_3 - .L_2)
	.align		4
.L_2:
        /*0010*/ 	.word	index@(triton_mm)
        /*0014*/ 	.word	0x00000000


	//----- nvinfo : EIATTR_FRAME_SIZE
	.align		4
.L_3:
        /*0018*/ 	.byte	0x04, 0x11
        /*001a*/ 	.short	(.L_5 - .L_4)
	.align		4
.L_4:
        /*001c*/ 	.word	index@(triton_mm)
        /*0020*/ 	.word	0x00000000


	//----- nvinfo : EIATTR_MIN_STACK_SIZE
	.align		4
.L_5:
        /*0024*/ 	.byte	0x04, 0x12
        /*0026*/ 	.short	(.L_7 - .L_6)
	.align		4
.L_6:
        /*0028*/ 	.word	index@(triton_mm)
        /*002c*/ 	.word	0x00000000
.L_7:


//--------------------- .nv.info.triton_mm        --------------------------
	.section	.nv.info.triton_mm,"",@"SHT_CUDA_INFO"
	.sectionflags	@""
	.align	4


	//----- nvinfo : EIATTR_CUDA_API_VERSION
	.align		4
        /*0000*/ 	.byte	0x04, 0x37
        /*0002*/ 	.short	(.L_9 - .L_8)
.L_8:
        /*0004*/ 	.word	0x0000007c


	//----- nvinfo : EIATTR_KPARAM_INFO
	.align		4
.L_9:
        /*0008*/ 	.byte	0x04, 0x17
        /*000a*/ 	.short	(.L_11 - .L_10)
.L_10:
        /*000c*/ 	.word	0x00000000
        /*0010*/ 	.short	0x0002
        /*0012*/ 	.short	0x0010
        /*0014*/ 	.byte	0x00, 0xf0, 0x21, 0x00


	//----- nvinfo : EIATTR_KPARAM_INFO
	.align		4
.L_11:
        /*0018*/ 	.byte	0x04, 0x17
        /*001a*/ 	.short	(.L_13 - .L_12)
.L_12:
        /*001c*/ 	.word	0x00000000
        /*0020*/ 	.short	0x0001
        /*0022*/ 	.short	0x0008
        /*0024*/ 	.byte	0x00, 0xf0, 0x21, 0x00


	//----- nvinfo : EIATTR_KPARAM_INFO
	.align		4
.L_13:
        /*0028*/ 	.byte	0x04, 0x17
        /*002a*/ 	.short	(.L_15 - .L_14)
.L_14:
        /*002c*/ 	.word	0x00000000
        /*0030*/ 	.short	0x0000
        /*0032*/ 	.short	0x0000
        /*0034*/ 	.byte	0x00, 0xf0, 0x21, 0x00


	//----- nvinfo : EIATTR_SPARSE_MMA_MASK
	.align		4
.L_15:
        /*0038*/ 	.byte	0x03, 0x50
        /*003a*/ 	.short	0x0000


	//----- nvinfo : EIATTR_MAXREG_COUNT
	.align		4
        /*003c*/ 	.byte	0x03, 0x1b
        /*003e*/ 	.short	0x00ff


	//----- nvinfo : EIATTR_EXIT_INSTR_OFFSETS
	.align		4
        /*0040*/ 	.byte	0x04, 0x1c
        /*0042*/ 	.short	(.L_17 - .L_16)


	//   ....[0]....
.L_16:
        /*0044*/ 	.word	0x00001fd0


	//   ....[1]....
        /*0048*/ 	.word	0x00002000


	//----- nvinfo : EIATTR_MAX_THREADS
	.align		4
.L_17:
        /*004c*/ 	.byte	0x04, 0x05
        /*004e*/ 	.short	(.L_19 - .L_18)
.L_18:
        /*0050*/ 	.word	0x00000040
        /*0054*/ 	.word	0x00000001
        /*0058*/ 	.word	0x00000001


	//----- nvinfo : EIATTR_CBANK_PARAM_SIZE
	.align		4
.L_19:
        /*005c*/ 	.byte	0x03, 0x19
        /*005e*/ 	.short	0x0018


	//----- nvinfo : EIATTR_PARAM_CBANK
	.align		4
        /*0060*/ 	.byte	0x04, 0x0a
        /*0062*/ 	.short	(.L_21 - .L_20)
	.align		4
.L_20:
        /*0064*/ 	.word	index@(.nv.constant0.triton_mm)
        /*0068*/ 	.short	0x0210
        /*006a*/ 	.short	0x0018


	//----- nvinfo : EIATTR_SW_WAR
	.align		4
.L_21:
        /*006c*/ 	.byte	0x04, 0x36
        /*006e*/ 	.short	(.L_23 - .L_22)
.L_22:
        /*0070*/ 	.word	0x00000008
.L_23:


//--------------------- .nv.callgraph             --------------------------
	.section	.nv.callgraph,"",@"SHT_CUDA_CALLGRAPH"
	.align	4
	.sectionentsize	8
	.align		4
        /*0000*/ 	.word	0x00000000
	.align		4
        /*0004*/ 	.word	0xffffffff
	.align		4
        /*0008*/ 	.word	0x00000000
	.align		4
        /*000c*/ 	.word	0xfffffffe
	.align		4
        /*0010*/ 	.word	0x00000000
	.align		4
        /*0014*/ 	.word	0xfffffffd
	.align		4
        /*0018*/ 	.word	0x00000000
	.align		4
        /*001c*/ 	.word	0xfffffffc


//--------------------- .text.triton_mm           --------------------------
	.section	.text.triton_mm,"ax",@progbits
	.sectionflags	@"SHF_BARRIERS=1"
	.align	128
        .global         triton_mm
        .type           triton_mm,@function
        .size           triton_mm,(.L_x_2 - triton_mm)
        .other          triton_mm,@"STO_CUDA_ENTRY STV_DEFAULT"
triton_mm:
.text.triton_mm:
[----:B------:R-:W1:Y:S08]  /*0000*/  LDC R1, c[0x0][0x28] ;  /* 0x00000a00ff017b82 */ /* 0x000e700000000800 */
[----:B------:R-:W2:Y:S01]  /*0010*/  S2UR UR11, SR_CTAID.X ;  /* 0x00000000000b79c3 */ /* 0x000ea20000002500 */
[----:B------:R-:W-:Y:S01]  /*0020*/  UMOV UR12, URZ ;  /* 0x0000003f000c7c82 */ /* 0x000fe20008000000 */
[----:B------:R-:W3:Y:S01]  /*0030*/  S2R R57, SR_TID.X ;  /* 0x0000000000397919 */ /* 0x000ee20000002100 */
[----:B------:R-:W-:Y:S01]  /*0040*/  ULDC.64 UR22, c[0x0][0x208] ;  /* 0x0000820000167ab9 */ /* 0x000fe20000000a00 */
[----:B------:R-:W-:Y:S01]  /*0050*/  UMOV UR10, URZ ;  /* 0x0000003f000a7c82 */ /* 0x000fe20008000000 */
[----:B------:R-:W-:-:S03]  /*0060*/  UMOV UR14, 0xffffff80 ;  /* 0xffffff80000e7882 */ /* 0x000fc60000000000 */
[----:B------:R-:W4:Y:S01]  /*0070*/  S2UR UR16, SR_CgaCtaId ;  /* 0x00000000001079c3 */ /* 0x000f220000008800 */
[----:B--2---:R-:W-:-:S04]  /*0080*/  UIMAD.WIDE UR4, UR11, 0x38e38e39, URZ ;  /* 0x38e38e390b0478a5 */ /* 0x004fc8000f8e023f */
[----:B------:R-:W-:-:S03]  /*0090*/  USHF.R.U32.HI UR20, URZ, 0x1f, UR5 ;  /* 0x0000001f3f147899 */ /* 0x000fc60008011605 */
[----:B------:R-:W-:Y:S01]  /*00a0*/  UMOV UR4, 0xfffffff8 ;  /* 0xfffffff800047882 */ /* 0x000fe20000000000 */
[----:B------:R-:W-:Y:S01]  /*00b0*/  ULEA.HI.SX32 UR20, UR5, UR20, 0x17 ;  /* 0x0000001405147291 */ /* 0x000fe2000f8fba3f */
[----:B---3--:R-:W-:Y:S01]  /*00c0*/  IMAD.SHL.U32 R41, R57, 0x8, RZ ;  /* 0x0000000839297824 */ /* 0x008fe200078e00ff */
[----:B------:R-:W-:Y:S02]  /*00d0*/  SHF.R.U32.HI R59, RZ, 0x2, R57 ;  /* 0x00000002ff3b7819 */ /* 0x000fe40000011639 */
[----:B------:R-:W-:Y:S02]  /*00e0*/  UIMAD UR4, UR20, UR4, 0x1 ;  /* 0x00000001140474a4 */ /* 0x000fe4000f8e0204 */
[----:B------:R-:W-:Y:S02]  /*00f0*/  UIMAD UR5, UR20, -0x900, UR11 ;  /* 0xfffff700140578a4 */ /* 0x000fe4000f8e020b */
[----:B------:R-:W-:-:S04]  /*0100*/  UISETP.LT.AND UP0, UPT, UR4, 0x8, UPT ;  /* 0x000000080400788c */ /* 0x000fc8000bf01270 */
[----:B------:R-:W-:Y:S01]  /*0110*/  USEL UR18, UR4, 0x8, UP0 ;  /* 0x0000000804127887 */ /* 0x000fe20008000000 */
[----:B------:R-:W-:-:S03]  /*0120*/  IMAD.U32 R2, RZ, RZ, UR5 ;  /* 0x00000005ff027e24 */ /* 0x000fc6000f8e00ff */
[----:B------:R-:W-:Y:S02]  /*0130*/  ULOP3.LUT UR5, UR5, UR18, URZ, 0x3c, !UPT ;  /* 0x0000001205057292 */ /* 0x000fe4000f8e3c3f */
[----:B------:R-:W-:Y:S01]  /*0140*/  IABS R0, UR18 ;  /* 0x0000001200007c13 */ /* 0x000fe20008000000 */
[----:B------:R-:W-:Y:S01]  /*0150*/  ULOP3.LUT UR17, URZ, UR18, URZ, 0x33, !UPT ;  /* 0x000000123f117292 */ /* 0x000fe2000f8e333f */
[----:B------:R-:W-:Y:S02]  /*0160*/  IABS R2, R2 ;  /* 0x0000000200027213 */ /* 0x000fe40000000000 */
[----:B------:R-:W-:Y:S02]  /*0170*/  R2UR UR8, R0 ;  /* 0x00000000000872ca */ /* 0x000fe400000e0000 */
[----:B------:R-:W-:Y:S02]  /*0180*/  R2UR UR4, R2 ;  /* 0x00000000020472ca */ /* 0x000fe400000e0000 */
[----:B------:R-:W-:-:S04]  /*0190*/  SHF.R.U32.HI R2, RZ, 0x4, R57 ;  /* 0x00000004ff027819 */ /* 0x000fc80000011639 */
[----:B------:R-:W-:-:S04]  /*01a0*/  SGXT.U32 R2, R2, 0x1 ;  /* 0x000000010202781a */ /* 0x000fc80000000000 */
[----:B------:R-:W-:Y:S01]  /*01b0*/  LOP3.LUT R60, R2, 0x7, R57, 0x78, !PT ;  /* 0x00000007023c7812 */ /* 0x000fe200078e7839 */
[----:B------:R-:W2:Y:S01]  /*01c0*/  I2F.RP R3, UR8 ;  /* 0x0000000800037d06 */ /* 0x000ea20008209400 */
[C---:B------:R-:W-:Y:S02]  /*01d0*/  LOP3.LUT R38, R2.reuse, 0x2, RZ, 0xfc, !PT ;  /* 0x0000000202267812 */ /* 0x040fe400078efcff */
[----:B------:R-:W-:Y:S01]  /*01e0*/  LOP3.LUT R36, R2, 0x4, RZ, 0xfc, !PT ;  /* 0x0000000402247812 */ /* 0x000fe200078efcff */
[----:B------:R-:W-:Y:S01]  /*01f0*/  IMAD.SHL.U32 R60, R60, 0x8, RZ ;  /* 0x000000083c3c7824 */ /* 0x000fe200078e00ff */
[C---:B------:R-:W-:Y:S02]  /*0200*/  LOP3.LUT R34, R2.reuse, 0x6, RZ, 0xfc, !PT ;  /* 0x0000000602227812 */ /* 0x040fe400078efcff */
[C---:B------:R-:W-:Y:S02]  /*0210*/  LOP3.LUT R32, R2.reuse, 0x8, RZ, 0xfc, !PT ;  /* 0x0000000802207812 */ /* 0x040fe400078efcff */
[----:B------:R-:W-:-:S02]  /*0220*/  LOP3.LUT R30, R2, 0xa, RZ, 0xfc, !PT ;  /* 0x0000000a021e7812 */ /* 0x000fc400078efcff */
[C---:B------:R-:W-:Y:S02]  /*0230*/  LOP3.LUT R28, R2.reuse, 0xc, RZ, 0xfc, !PT ;  /* 0x0000000c021c7812 */ /* 0x040fe400078efcff */
[----:B------:R-:W-:Y:S01]  /*0240*/  LOP3.LUT R2, R2, 0xe, RZ, 0xfc, !PT ;  /* 0x0000000e02027812 */ /* 0x000fe200078efcff */
[----:B--2---:R2:W3:Y:S01]  /*0250*/  MUFU.RCP R4, R3 ;  /* 0x0000000300047308 */ /* 0x0044e20000001000 */
[----:B------:R-:W-:Y:S02]  /*0260*/  LOP3.LUT R38, R38, 0x7, R57, 0x78, !PT ;  /* 0x0000000726267812 */ /* 0x000fe400078e7839 */
[----:B------:R-:W-:Y:S02]  /*0270*/  LOP3.LUT R36, R36, 0x7, R57, 0x78, !PT ;  /* 0x0000000724247812 */ /* 0x000fe400078e7839 */
[----:B------:R-:W-:Y:S01]  /*0280*/  LOP3.LUT R34, R34, 0x7, R57, 0x78, !PT ;  /* 0x0000000722227812 */ /* 0x000fe200078e7839 */
[----:B------:R-:W-:Y:S01]  /*0290*/  IMAD.SHL.U32 R38, R38, 0x8, RZ ;  /* 0x0000000826267824 */ /* 0x000fe200078e00ff */
        /* <DEDUP_REMOVED lines=8> */
[----:B--2---:R-:W-:Y:S01]  /*0320*/  SHF.R.U32.HI R3, RZ, 0x4, R57 ;  /* 0x00000004ff037819 */ /* 0x004fe20000011639 */
[----:B---3--:R-:W-:-:S02]  /*0330*/  VIADD R4, R4, 0xffffffe ;  /* 0x0ffffffe04047836 */ /* 0x008fc40000000000 */
[----:B------:R-:W-:Y:S02]  /*0340*/  IMAD.SHL.U32 R28, R28, 0x8, RZ ;  /* 0x000000081c1c7824 */ /* 0x000fe400078e00ff */
[----:B------:R-:W2:Y:S01]  /*0350*/  F2I.FTZ.U32.TRUNC.NTZ R0, R4 ;  /* 0x0000000400007305 */ /* 0x000ea2000021f000 */
[----:B------:R-:W-:Y:S01]  /*0360*/  IMAD.SHL.U32 R2, R2, 0x8, RZ ;  /* 0x0000000802027824 */ /* 0x000fe200078e00ff */
[----:B--2---:R-:W-:Y:S02]  /*0370*/  R2UR UR13, R0 ;  /* 0x00000000000d72ca */ /* 0x004fe400000e0000 */
[----:B------:R-:W-:Y:S02]  /*0380*/  IABS R0, UR18 ;  /* 0x0000001200007c13 */ /* 0x000fe40008000000 */
[----:B------:R-:W-:-:S03]  /*0390*/  LOP3.LUT R4, R57, 0xf, RZ, 0xc0, !PT ;  /* 0x0000000f39047812 */ /* 0x000fc600078ec0ff */
[----:B------:R-:W-:-:S05]  /*03a0*/  IMAD.MOV R0, RZ, RZ, -R0 ;  /* 0x000000ffff007224 */ /* 0x000fca00078e0a00 */
[----:B------:R-:W-:Y:S01]  /*03b0*/  R2UR UR7, R0 ;  /* 0x00000000000772ca */ /* 0x000fe200000e0000 */
[----:B------:R-:W-:Y:S01]  /*03c0*/  UIADD3 UR6, URZ, -UR13, URZ ;  /* 0x8000000d3f067290 */ /* 0x000fe2000fffe03f */
[----:B------:R-:W-:Y:S02]  /*03d0*/  SGXT.U32 R0, R3, 0x2 ;  /* 0x000000020300781a */ /* 0x000fe40000000000 */
[----:B------:R-:W-:Y:S01]  /*03e0*/  SHF.R.U32.HI R3, RZ, 0x3, R41 ;  /* 0x00000003ff037819 */ /* 0x000fe20000011629 */
[----:B------:R-:W-:Y:S01]  /*03f0*/  UIMAD UR6, UR6, UR8, URZ ;  /* 0x00000008060672a4 */ /* 0x000fe2000f8e023f */
[C---:B------:R-:W-:Y:S01]  /*0400*/  LOP3.LUT R65, R0.reuse, 0xc, RZ, 0xfc, !PT ;  /* 0x0000000c00417812 */ /* 0x040fe200078efcff */
[C---:B------:R-:W-:Y:S01]  /*0410*/  IMAD.SHL.U32 R68, R0.reuse, 0x80, RZ ;  /* 0x0000008000447824 */ /* 0x040fe200078e00ff */
[----:B------:R-:W-:Y:S01]  /*0420*/  SGXT.U32 R3, R3, 0x4 ;  /* 0x000000040303781a */ /* 0x000fe20000000000 */
[----:B------:R-:W-:Y:S01]  /*0430*/  UIMAD.WIDE.U32 UR12, UR13, UR6, UR12 ;  /* 0x000000060d0c72a5 */ /* 0x000fe2000f8e000c */
[C---:B------:R-:W-:Y:S01]  /*0440*/  LOP3.LUT R63, R0.reuse, 0x14, RZ, 0xfc, !PT ;  /* 0x00000014003f7812 */ /* 0x040fe200078efcff */
[----:B------:R-:W-:Y:S01]  /*0450*/  IMAD.SHL.U32 R65, R65, 0x80, RZ ;  /* 0x0000008041417824 */ /* 0x000fe200078e00ff */
[----:B------:R-:W-:-:S02]  /*0460*/  LOP3.LUT R61, R0, 0x1c, RZ, 0xfc, !PT ;  /* 0x0000001c003d7812 */ /* 0x000fc400078efcff */
[----:B------:R-:W-:Y:S01]  /*0470*/  LOP3.LUT R6, R3, 0x4, R0, 0x1e, !PT ;  /* 0x0000000403067812 */ /* 0x000fe200078e1e00 */
[----:B------:R-:W-:Y:S01]  /*0480*/  IMAD.SHL.U32 R63, R63, 0x80, RZ ;  /* 0x000000803f3f7824 */ /* 0x000fe200078e00ff */
[----:B------:R-:W-:Y:S01]  /*0490*/  UMOV UR19, UR13 ;  /* 0x0000000d00137c82 */ /* 0x000fe20008000000 */
[----:B------:R-:W-:Y:S01]  /*04a0*/  LOP3.LUT R67, R0, 0x4, RZ, 0xfc, !PT ;  /* 0x0000000400437812 */ /* 0x000fe200078efcff */
[----:B------:R-:W-:Y:S01]  /*04b0*/  UIMAD.WIDE.U32 UR12, UR19, UR4, URZ ;  /* 0x00000004130c72a5 */ /* 0x000fe2000f8e003f */
[----:B------:R-:W-:Y:S01]  /*04c0*/  LOP3.LUT R5, R3, R0, RZ, 0x3c, !PT ;  /* 0x0000000003057212 */ /* 0x000fe200078e3cff */
[----:B------:R-:W-:Y:S01]  /*04d0*/  IMAD.SHL.U32 R6, R6, 0x8, RZ ;  /* 0x0000000806067824 */ /* 0x000fe200078e00ff */
[C---:B------:R-:W-:Y:S01]  /*04e0*/  LOP3.LUT R66, R0.reuse, 0x8, RZ, 0xfc, !PT ;  /* 0x0000000800427812 */ /* 0x040fe200078efcff */
[----:B------:R-:W-:Y:S01]  /*04f0*/  IMAD.SHL.U32 R61, R61, 0x80, RZ ;  /* 0x000000803d3d7824 */ /* 0x000fe200078e00ff */
[----:B------:R-:W-:Y:S01]  /*0500*/  LOP3.LUT R64, R0, 0x10, RZ, 0xfc, !PT ;  /* 0x0000001000407812 */ /* 0x000fe200078efcff */
[----:B------:R-:W-:Y:S01]  /*0510*/  IMAD.SHL.U32 R67, R67, 0x80, RZ ;  /* 0x0000008043437824 */ /* 0x000fe200078e00ff */
[----:B------:R-:W-:Y:S01]  /*0520*/  UMOV UR9, UR13 ;  /* 0x0000000d00097c82 */ /* 0x000fe20008000000 */
[C---:B------:R-:W-:Y:S01]  /*0530*/  LOP3.LUT R65, R6.reuse, R65, RZ, 0xfc, !PT ;  /* 0x0000004106417212 */ /* 0x040fe200078efcff */
[----:B------:R-:W-:Y:S01]  /*0540*/  UIMAD UR4, UR9, UR7, UR4 ;  /* 0x00000007090472a4 */ /* 0x000fe2000f8e0204 */
[----:B------:R-:W-:Y:S01]  /*0550*/  LOP3.LUT R63, R6, R63, RZ, 0xfc, !PT ;  /* 0x0000003f063f7212 */ /* 0x000fe200078efcff */
[----:B------:R-:W-:Y:S01]  /*0560*/  IMAD.SHL.U32 R66, R66, 0x80, RZ ;  /* 0x0000008042427824 */ /* 0x000fe200078e00ff */
[C---:B------:R-:W-:Y:S01]  /*0570*/  LOP3.LUT R67, R6.reuse, R67, RZ, 0xfc, !PT ;  /* 0x0000004306437212 */ /* 0x040fe200078efcff */
[----:B------:R-:W-:Y:S01]  /*0580*/  UISETP.GT.U32.AND UP0, UPT, UR8, UR4, UPT ;  /* 0x000000040800728c */ /* 0x000fe2000bf04070 */
[----:B------:R-:W-:Y:S01]  /*0590*/  LOP3.LUT R61, R6, R61, RZ, 0xfc, !PT ;  /* 0x0000003d063d7212 */ /* 0x000fe200078efcff */
[----:B------:R-:W-:Y:S01]  /*05a0*/  IMAD.SHL.U32 R5, R5, 0x8, RZ ;  /* 0x0000000805057824 */ /* 0x000fe200078e00ff */
[----:B------:R-:W-:Y:S01]  /*05b0*/  LOP3.LUT R62, R0, 0x18, RZ, 0xfc, !PT ;  /* 0x00000018003e7812 */ /* 0x000fe200078efcff */
[----:B------:R-:W-:Y:S01]  /*05c0*/  IMAD.SHL.U32 R64, R64, 0x80, RZ ;  /* 0x0000008040407824 */ /* 0x000fe200078e00ff */
[----:B------:R-:W-:Y:S01]  /*05d0*/  LOP3.LUT R41, R41, 0x78, RZ, 0xc0, !PT ;  /* 0x0000007829297812 */ /* 0x000fe200078ec0ff */
[----:B------:R-:W-:Y:S01]  /*05e0*/  IMAD.SHL.U32 R67, R67, 0x2, RZ ;  /* 0x0000000243437824 */ /* 0x000fe200078e00ff */
[C---:B------:R-:W-:Y:S01]  /*05f0*/  LOP3.LUT R66, R5.reuse, R66, RZ, 0xfc, !PT ;  /* 0x0000004205427212 */ /* 0x040fe200078efcff */
[----:B------:R-:W-:Y:S01]  /*0600*/  IMAD.SHL.U32 R62, R62, 0x80, RZ ;  /* 0x000000803e3e7824 */ /* 0x000fe200078e00ff */
[----:B------:R-:W-:Y:S01]  /*0610*/  LOP3.LUT R64, R5, R64, RZ, 0xfc, !PT ;  /* 0x0000004005407212 */ /* 0x000fe200078efcff */
[----:B------:R-:W-:Y:S01]  /*0620*/  IMAD.SHL.U32 R65, R65, 0x2, RZ ;  /* 0x0000000241417824 */ /* 0x000fe200078e00ff */
[----:B------:R-:W-:Y:S01]  /*0630*/  @!UP0 UIADD3 UR4, UR4, -UR8, URZ ;  /* 0x8000000804048290 */ /* 0x000fe2000fffe03f */
[C---:B------:R-:W-:Y:S01]  /*0640*/  LOP3.LUT R68, R5.reuse, R68, RZ, 0xfc, !PT ;  /* 0x0000004405447212 */ /* 0x040fe200078efcff */
[----:B------:R-:W-:Y:S01]  /*0650*/  @!UP0 UIADD3 UR9, UR9, 0x1, URZ ;  /* 0x0000000109098890 */ /* 0x000fe2000fffe03f */
[----:B------:R-:W-:Y:S01]  /*0660*/  LOP3.LUT R62, R5, R62, RZ, 0xfc, !PT ;  /* 0x0000003e053e7212 */ /* 0x000fe200078efcff */
[----:B------:R-:W-:Y:S01]  /*0670*/  UISETP.GE.U32.AND UP1, UPT, UR4, UR8, UPT ;  /* 0x000000080400728c */ /* 0x000fe2000bf26070 */
[----:B------:R-:W-:Y:S01]  /*0680*/  IMAD.SHL.U32 R5, R4, 0x80, RZ ;  /* 0x0000008004057824 */ /* 0x000fe200078e00ff */
[----:B------:R-:W-:Y:S01]  /*0690*/  UISETP.GE.AND UP0, UPT, UR5, URZ, UPT ;  /* 0x0000003f0500728c */ /* 0x000fe2000bf06270 */
[----:B------:R-:W-:Y:S01]  /*06a0*/  IMAD.SHL.U32 R68, R68, 0x2, RZ ;  /* 0x0000000244447824 */ /* 0x000fe200078e00ff */
[----:B------:R-:W-:Y:S01]  /*06b0*/  UMOV UR4, 0x400 ;  /* 0x0000040000047882 */ /* 0x000fe20000000000 */
[----:B------:R-:W-:Y:S01]  /*06c0*/  IMAD.SHL.U32 R66, R66, 0x2, RZ ;  /* 0x0000000242427824 */ /* 0x000fe200078e00ff */
[----:B------:R-:W-:Y:S01]  /*06d0*/  LOP3.LUT R60, R60, R5, RZ, 0xfc, !PT ;  /* 0x000000053c3c7212 */ /* 0x000fe200078efcff */
[----:B----4-:R-:W-:Y:S01]  /*06e0*/  UPRMT UR16, UR16, 0x654, UR4 ;  /* 0x0000065410107896 */ /* 0x010fe20008000004 */
[C---:B------:R-:W-:Y:S01]  /*06f0*/  LOP3.LUT R38, R5.reuse, R38, RZ, 0xfc, !PT ;  /* 0x0000002605267212 */ /* 0x040fe200078efcff */
[----:B------:R-:W-:Y:S01]  /*0700*/  IMAD.SHL.U32 R64, R64, 0x2, RZ ;  /* 0x0000000240407824 */ /* 0x000fe200078e00ff */
[C---:B------:R-:W-:Y:S01]  /*0710*/  LOP3.LUT R36, R5.reuse, R36, RZ, 0xfc, !PT ;  /* 0x0000002405247212 */ /* 0x040fe200078efcff */
[----:B------:R-:W-:Y:S01]  /*0720*/  @UP1 UIADD3 UR9, UR9, 0x1, URZ ;  /* 0x0000000109091890 */ /* 0x000fe2000fffe03f */
[C---:B------:R-:W-:Y:S01]  /*0730*/  LOP3.LUT R34, R5.reuse, R34, RZ, 0xfc, !PT ;  /* 0x0000002205227212 */ /* 0x040fe200078efcff */
[----:B------:R-:W-:Y:S01]  /*0740*/  UISETP.NE.AND UP1, UPT, UR18, URZ, UPT ;  /* 0x0000003f1200728c */ /* 0x000fe2000bf25270 */
[C---:B------:R-:W-:Y:S01]  /*0750*/  LOP3.LUT R32, R5.reuse, R32, RZ, 0xfc, !PT ;  /* 0x0000002005207212 */ /* 0x040fe200078efcff */
[----:B------:R-:W-:Y:S01]  /*0760*/  @!UP0 UIADD3 UR9, -UR9, URZ, URZ ;  /* 0x0000003f09098290 */ /* 0x000fe2000fffe13f */
[C---:B------:R-:W-:Y:S01]  /*0770*/  LOP3.LUT R30, R5.reuse, R30, RZ, 0xfc, !PT ;  /* 0x0000001e051e7212 */ /* 0x040fe200078efcff */
[----:B------:R-:W-:Y:S01]  /*0780*/  VIADD R33, R68, UR16 ;  /* 0x0000001044217c36 */ /* 0x000fe20008000000 */
[C---:B------:R-:W-:Y:S01]  /*0790*/  LOP3.LUT R28, R5.reuse, R28, RZ, 0xfc, !PT ;  /* 0x0000001c051c7212 */ /* 0x040fe200078efcff */
[----:B------:R-:W-:Y:S01]  /*07a0*/  USEL UR6, UR17, UR9, !UP1 ;  /* 0x0000000911067287 */ /* 0x000fe2000c800000 */
[----:B------:R-:W-:Y:S01]  /*07b0*/  LOP3.LUT R2, R5, R2, RZ, 0xfc, !PT ;  /* 0x0000000205027212 */ /* 0x000fe200078efcff */
[----:B------:R-:W-:Y:S01]  /*07c0*/  VIADD R31, R67, UR16 ;  /* 0x00000010431f7c36 */ /* 0x000fe20008000000 */
[----:B------:R-:W-:Y:S01]  /*07d0*/  UIADD3 UR15, UR16, 0x4000, URZ ;  /* 0x00004000100f7890 */ /* 0x000fe2000fffe03f */
[----:B------:R-:W-:Y:S01]  /*07e0*/  VIADD R29, R65, UR16 ;  /* 0x00000010411d7c36 */ /* 0x000fe20008000000 */
[----:B------:R-:W-:Y:S01]  /*07f0*/  USHF.L.U32 UR6, UR6, 0x5, URZ ;  /* 0x0000000506067899 */ /* 0x000fe2000800063f */
[----:B------:R-:W-:Y:S01]  /*0800*/  IMAD.SHL.U32 R63, R63, 0x2, RZ ;  /* 0x000000023f3f7824 */ /* 0x000fe200078e00ff */
[----:B------:R-:W-:Y:S01]  /*0810*/  UMOV UR13, 0x3 ;  /* 0x00000003000d7882 */ /* 0x000fe20000000000 */
[----:B------:R-:W-:Y:S01]  /*0820*/  IMAD.SHL.U32 R62, R62, 0x2, RZ ;  /* 0x000000023e3e7824 */ /* 0x000fe200078e00ff */
[----:B------:R-:W-:Y:S01]  /*0830*/  UMOV UR12, URZ ;  /* 0x0000003f000c7c82 */ /* 0x000fe20008000000 */
[----:B------:R-:W-:Y:S01]  /*0840*/  IMAD.SHL.U32 R61, R61, 0x2, RZ ;  /* 0x000000023d3d7824 */ /* 0x000fe200078e00ff */
[----:B------:R-:W-:Y:S01]  /*0850*/  LOP3.LUT R7, R0, UR6, RZ, 0xfc, !PT ;  /* 0x0000000600077c12 */ /* 0x000fe2000f8efcff */
[----:B------:R-:W-:Y:S01]  /*0860*/  IMAD.U32 R17, RZ, RZ, UR6 ;  /* 0x00000006ff117e24 */ /* 0x000fe2000f8e00ff */
[----:B------:R-:W-:Y:S01]  /*0870*/  UMOV UR9, URZ ;  /* 0x0000003f00097c82 */ /* 0x000fe20008000000 */
[----:B------:R-:W-:Y:S01]  /*0880*/  IMAD.U32 R15, RZ, RZ, UR6 ;  /* 0x00000006ff0f7e24 */ /* 0x000fe2000f8e00ff */
[----:B------:R-:W-:Y:S01]  /*0890*/  UMOV UR4, UR16 ;  /* 0x0000001000047c82 */ /* 0x000fe20008000000 */
[----:B------:R-:W-:Y:S01]  /*08a0*/  IMAD.HI R3, R7, 0x38e38e39, RZ ;  /* 0x38e38e3907037827 */ /* 0x000fe200078e02ff */
[----:B------:R-:W-:Y:S01]  /*08b0*/  LOP3.LUT R18, R17, 0x4, R0, 0xfe, !PT ;  /* 0x0000000411127812 */ /* 0x000fe200078efe00 */
[----:B------:R-:W-:Y:S01]  /*08c0*/  UMOV UR5, UR15 ;  /* 0x0000000f00057c82 */ /* 0x000fe20008000000 */
[----:B------:R-:W-:Y:S01]  /*08d0*/  LOP3.LUT R15, R15, 0x8, R0, 0xfe, !PT ;  /* 0x000000080f0f7812 */ /* 0x000fe200078efe00 */
[----:B------:R-:W-:Y:S01]  /*08e0*/  IMAD.U32 R13, RZ, RZ, UR6 ;  /* 0x00000006ff0d7e24 */ /* 0x000fe2000f8e00ff */
[----:B------:R-:W-:Y:S01]  /*08f0*/  SHF.R.U32.HI R6, RZ, 0x1f, R3 ;  /* 0x0000001fff067819 */ /* 0x000fe20000011603 */
[----:B------:R-:W-:-:S02]  /*0900*/  IMAD.U32 R9, RZ, RZ, UR6 ;  /* 0x00000006ff097e24 */ /* 0x000fc4000f8e00ff */
[----:B------:R-:W-:Y:S01]  /*0910*/  IMAD.HI R20, R18, 0x38e38e39, RZ ;  /* 0x38e38e3912147827 */ /* 0x000fe200078e02ff */
[----:B------:R-:W-:Y:S02]  /*0920*/  LEA.HI.SX32 R6, R3, R6, 0x15 ;  /* 0x0000000603067211 */ /* 0x000fe400078faaff */
[----:B------:R-:W-:Y:S01]  /*0930*/  LOP3.LUT R16, R13, 0xc, R0, 0xfe, !PT ;  /* 0x0000000c0d107812 */ /* 0x000fe200078efe00 */
[----:B------:R-:W-:Y:S01]  /*0940*/  IMAD.U32 R3, RZ, RZ, UR6 ;  /* 0x00000006ff037e24 */ /* 0x000fe2000f8e00ff */
[----:B------:R-:W-:Y:S01]  /*0950*/  LOP3.LUT R8, R9, 0x18, R0, 0xfe, !PT ;  /* 0x0000001809087812 */ /* 0x000fe200078efe00 */
[----:B------:R-:W-:Y:S01]  /*0960*/  IMAD.U32 R11, RZ, RZ, UR6 ;  /* 0x00000006ff0b7e24 */ /* 0x000fe2000f8e00ff */
[----:B------:R-:W-:Y:S01]  /*0970*/  SHF.R.U32.HI R13, RZ, 0x1f, R20 ;  /* 0x0000001fff0d7819 */ /* 0x000fe20000011614 */
[----:B------:R-:W-:Y:S01]  /*0980*/  IMAD.U32 R5, RZ, RZ, UR6 ;  /* 0x00000006ff057e24 */ /* 0x000fe2000f8e00ff */
[----:B------:R-:W-:Y:S01]  /*0990*/  LOP3.LUT R10, R3, 0x14, R0, 0xfe, !PT ;  /* 0x00000014030a7812 */ /* 0x000fe200078efe00 */
[----:B------:R-:W-:Y:S01]  /*09a0*/  IMAD.HI R3, R15, 0x38e38e39, RZ ;  /* 0x38e38e390f037827 */ /* 0x000fe200078e02ff */
[----:B------:R-:W-:-:S02]  /*09b0*/  LEA.HI.SX32 R13, R20, R13, 0x15 ;  /* 0x0000000d140d7211 */ /* 0x000fc400078faaff */
[----:B------:R-:W-:Y:S01]  /*09c0*/  LOP3.LUT R14, R11, 0x10, R0, 0xfe, !PT ;  /* 0x000000100b0e7812 */ /* 0x000fe200078efe00 */
[----:B------:R-:W-:Y:S01]  /*09d0*/  IMAD.HI R20, R8, 0x38e38e39, RZ ;  /* 0x38e38e3908147827 */ /* 0x000fe200078e02ff */
[----:B------:R-:W-:Y:S02]  /*09e0*/  SHF.R.U32.HI R12, RZ, 0x1f, R3 ;  /* 0x0000001fff0c7819 */ /* 0x000fe40000011603 */
[----:B------:R-:W-:Y:S01]  /*09f0*/  LOP3.LUT R5, R5, 0x1c, R0, 0xfe, !PT ;  /* 0x0000001c05057812 */ /* 0x000fe200078efe00 */
[----:B------:R-:W-:Y:S01]  /*0a00*/  IMAD.HI R24, R16, 0x38e38e39, RZ ;  /* 0x38e38e3910187827 */ /* 0x000fe200078e02ff */
[----:B------:R-:W-:Y:S02]  /*0a10*/  LEA.HI.SX32 R12, R3, R12, 0x15 ;  /* 0x0000000c030c7211 */ /* 0x000fe400078faaff */
[----:B------:R-:W-:Y:S01]  /*0a20*/  SHF.R.U32.HI R3, RZ, 0x1f, R20 ;  /* 0x0000001fff037819 */ /* 0x000fe20000011614 */
[----:B------:R-:W-:Y:S01]  /*0a30*/  IMAD R18, R13, -0x2400, R18 ;  /* 0xffffdc000d127824 */ /* 0x000fe200078e0212 */
[----:B------:R-:W-:Y:S01]  /*0a40*/  SHF.R.U32.HI R11, RZ, 0x1f, R24 ;  /* 0x0000001fff0b7819 */ /* 0x000fe20000011618 */
[----:B------:R-:W-:Y:S01]  /*0a50*/  IMAD.HI R0, R14, 0x38e38e39, RZ ;  /* 0x38e38e390e007827 */ /* 0x000fe200078e02ff */
[----:B------:R-:W-:-:S02]  /*0a60*/  LEA.HI.SX32 R3, R20, R3, 0x15 ;  /* 0x0000000314037211 */ /* 0x000fc400078faaff */
[----:B------:R-:W-:Y:S01]  /*0a70*/  LEA.HI.SX32 R11, R24, R11, 0x15 ;  /* 0x0000000b180b7211 */ /* 0x000fe200078faaff */
[----:B------:R-:W-:Y:S01]  /*0a80*/  IMAD R20, R12, -0x2400, R15 ;  /* 0xffffdc000c147824 */ /* 0x000fe200078e020f */
[----:B------:R-:W-:Y:S01]  /*0a90*/  SHF.R.U32.HI R9, RZ, 0x1f, R0 ;  /* 0x0000001fff097819 */ /* 0x000fe20000011600 */
[----:B------:R-:W2:Y:S01]  /*0aa0*/  LDC.64 R12, c[0x0][0x210] ;  /* 0x00008400ff0c7b82 */ /* 0x000ea20000000a00 */
[----:B------:R-:W-:Y:S02]  /*0ab0*/  IMAD.HI R22, R10, 0x38e38e39, RZ ;  /* 0x38e38e390a167827 */ /* 0x000fe400078e02ff */
[----:B------:R-:W-:Y:S02]  /*0ac0*/  LEA.HI.SX32 R9, R0, R9, 0x15 ;  /* 0x0000000900097211 */ /* 0x000fe400078faaff */
[----:B------:R-:W-:-:S03]  /*0ad0*/  IMAD.HI R17, R5, 0x38e38e39, RZ ;  /* 0x38e38e3905117827 */ /* 0x000fc600078e02ff */
[----:B------:R-:W3:Y:S01]  /*0ae0*/  LDC.64 R24, c[0x0][0x218] ;  /* 0x00008600ff187b82 */ /* 0x000ee20000000a00 */
[----:B------:R-:W-:Y:S01]  /*0af0*/  IMAD R6, R6, -0x2400, R7 ;  /* 0xffffdc0006067824 */ /* 0x000fe200078e0207 */
[----:B------:R-:W-:Y:S01]  /*0b00*/  SHF.R.U32.HI R7, RZ, 0x1f, R22 ;  /* 0x0000001fff077819 */ /* 0x000fe20000011616 */
[----:B------:R-:W-:Y:S01]  /*0b10*/  IMAD R16, R11, -0x2400, R16 ;  /* 0xffffdc000b107824 */ /* 0x000fe200078e0210 */
[----:B------:R-:W-:Y:S01]  /*0b20*/  SHF.R.U32.HI R0, RZ, 0x1f, R17 ;  /* 0x0000001fff007819 */ /* 0x000fe20000011611 */
[----:B------:R-:W-:Y:S01]  /*0b30*/  IMAD R14, R9, -0x2400, R14 ;  /* 0xffffdc00090e7824 */ /* 0x000fe200078e020e */
[----:B------:R-:W-:Y:S01]  /*0b40*/  LEA.HI.SX32 R7, R22, R7, 0x15 ;  /* 0x0000000716077211 */ /* 0x000fe200078faaff */
[----:B------:R-:W-:Y:S01]  /*0b50*/  IMAD R8, R3, -0x2400, R8 ;  /* 0xffffdc0003087824 */ /* 0x000fe200078e0208 */
[----:B------:R-:W-:Y:S01]  /*0b60*/  LEA.HI.SX32 R0, R17, R0, 0x15 ;  /* 0x0000000011007211 */ /* 0x000fe200078faaff */
[----:B------:R-:W-:Y:S02]  /*0b70*/  IMAD R47, R6, 0xc00, R41 ;  /* 0x00000c00062f7824 */ /* 0x000fe400078e0229 */
[----:B------:R-:W-:-:S02]  /*0b80*/  IMAD R10, R7, -0x2400, R10 ;  /* 0xffffdc00070a7824 */ /* 0x000fc400078e020a */
[----:B------:R-:W-:Y:S02]  /*0b90*/  IMAD R0, R0, -0x2400, R5 ;  /* 0xffffdc0000007824 */ /* 0x000fe400078e0205 */
[--C-:B------:R-:W-:Y:S02]  /*0ba0*/  IMAD R7, R18, 0xc00, R41.reuse ;  /* 0x00000c0012077824 */ /* 0x100fe400078e0229 */
[--C-:B------:R-:W-:Y:S01]  /*0bb0*/  IMAD R9, R20, 0xc00, R41.reuse ;  /* 0x00000c0014097824 */ /* 0x100fe200078e0229 */
[----:B------:R-:W-:Y:S01]  /*0bc0*/  LOP3.LUT R20, R57, 0x17, RZ, 0xc0, !PT ;  /* 0x0000001739147812 */ /* 0x000fe200078ec0ff */
[--C-:B------:R-:W-:Y:S02]  /*0bd0*/  IMAD R11, R16, 0xc00, R41.reuse ;  /* 0x00000c00100b7824 */ /* 0x100fe400078e0229 */
[--C-:B------:R-:W-:Y:S01]  /*0be0*/  IMAD R15, R14, 0xc00, R41.reuse ;  /* 0x00000c000e0f7824 */ /* 0x100fe200078e0229 */
[----:B------:R-:W-:Y:S01]  /*0bf0*/  LOP3.LUT R20, R20, 0x8, R59, 0xf8, !PT ;  /* 0x0000000814147812 */ /* 0x000fe200078ef83b */
[----:B------:R-:W-:-:S02]  /*0c00*/  IMAD R17, R10, 0xc00, R41 ;  /* 0x00000c000a117824 */ /* 0x000fc400078e0229 */
[--C-:B------:R-:W-:Y:S02]  /*0c10*/  IMAD R19, R8, 0xc00, R41.reuse ;  /* 0x00000c0008137824 */ /* 0x100fe400078e0229 */
[----:B------:R-:W-:Y:S01]  /*0c20*/  IMAD R3, R0, 0xc00, R41 ;  /* 0x00000c0000037824 */ /* 0x000fe200078e0229 */
[----:B------:R-:W-:Y:S01]  /*0c30*/  SHF.R.U32.HI R0, RZ, 0x3, R57 ;  /* 0x00000003ff007819 */ /* 0x000fe20000011639 */
[----:B--2---:R-:W-:-:S03]  /*0c40*/  IMAD.WIDE.U32 R40, R41, 0x2, R12 ;  /* 0x0000000229287825 */ /* 0x004fc600078e000c */
[----:B------:R-:W-:Y:S01]  /*0c50*/  SGXT.U32 R0, R0, 0x1 ;  /* 0x000000010000781a */ /* 0x000fe20000000000 */
[----:B------:R-:W-:Y:S01]  /*0c60*/  VIADD R5, R66, UR16 ;  /* 0x0000001042057c36 */ /* 0x000fe20008000000 */
[----:B------:R-:W-:Y:S01]  /*0c70*/  @!PT LDS RZ, [RZ] ;  /* 0x00000000fffff984 */ /* 0x000fe20000000800 */
[----:B------:R-:W-:Y:S01]  /*0c80*/  @!PT LDS RZ, [RZ] ;  /* 0x00000000fffff984 */ /* 0x000fe20000000800 */
[----:B------:R-:W-:Y:S01]  /*0c90*/  @!PT LDS RZ, [RZ] ;  /* 0x00000000fffff984 */ /* 0x000fe20000000800 */
[----:B------:R-:W-:Y:S01]  /*0ca0*/  LDGSTS.E.BYPASS.LTC128B.128 [R33], desc[UR22][R40.64] ;  /* 0x0000000028217fae */ /* 0x000fe2000b901d56 */
[--C-:B---3--:R-:W-:Y:S01]  /*0cb0*/  IMAD.WIDE R46, R47, 0x2, R24.reuse ;  /* 0x000000022f2e7825 */ /* 0x108fe200078e0218 */
[----:B------:R-:W-:Y:S02]  /*0cc0*/  LOP3.LUT R58, R0, 0x7, R57, 0x78, !PT ;  /* 0x00000007003a7812 */ /* 0x000fe400078e7839 */
[----:B------:R-:W-:Y:S01]  /*0cd0*/  LDGSTS.E.BYPASS.LTC128B.128 [R31], desc[UR22][R40.64] ;  /* 0x00000000281f7fae */ /* 0x000fe2000b901d56 */
[--C-:B------:R-:W-:Y:S01]  /*0ce0*/  IMAD.WIDE R6, R7, 0x2, R24.reuse ;  /* 0x0000000207067825 */ /* 0x100fe200078e0218 */
[C---:B------:R-:W-:Y:S02]  /*0cf0*/  LOP3.LUT R44, R0.reuse, 0x2, RZ, 0xfc, !PT ;  /* 0x00000002002c7812 */ /* 0x040fe400078efcff */
[----:B------:R-:W-:Y:S01]  /*0d00*/  LDGSTS.E.BYPASS.LTC128B.128 [R5], desc[UR22][R40.64] ;  /* 0x0000000028057fae */ /* 0x000fe2000b901d56 */
[----:B------:R-:W-:Y:S01]  /*0d10*/  IMAD.WIDE R8, R9, 0x2, R24 ;  /* 0x0000000209087825 */ /* 0x000fe200078e0218 */
[----:B------:R-:W-:-:S02]  /*0d20*/  LOP3.LUT R42, R0, 0x4, RZ, 0xfc, !PT ;  /* 0x00000004002a7812 */ /* 0x000fc400078efcff */
[----:B------:R-:W-:Y:S01]  /*0d30*/  LDGSTS.E.BYPASS.LTC128B.128 [R29], desc[UR22][R40.64] ;  /* 0x00000000281d7fae */ /* 0x000fe2000b901d56 */
[--C-:B------:R-:W-:Y:S01]  /*0d40*/  IMAD.WIDE R10, R11, 0x2, R24.reuse ;  /* 0x000000020b0a7825 */ /* 0x100fe200078e0218 */
[C---:B------:R-:W-:Y:S02]  /*0d50*/  LOP3.LUT R26, R0.reuse, 0x8, RZ, 0xfc, !PT ;  /* 0x00000008001a7812 */ /* 0x040fe400078efcff */
[----:B------:R-:W0:Y:S01]  /*0d60*/  LDGDEPBAR ;  /* 0x00000000000079af */ /* 0x000e220000000000 */
[--C-:B------:R-:W-:Y:S01]  /*0d70*/  IMAD.WIDE R14, R15, 0x2, R24.reuse ;  /* 0x000000020f0e7825 */ /* 0x100fe200078e0218 */
[----:B------:R-:W-:Y:S02]  /*0d80*/  LOP3.LUT R22, R0, 0xa, RZ, 0xfc, !PT ;  /* 0x0000000a00167812 */ /* 0x000fe400078efcff */
[----:B------:R-:W-:Y:S01]  /*0d90*/  LDGSTS.E.BYPASS.LTC128B.128 [R33+0x4000], desc[UR22][R46.64] ;  /* 0x040000002e217fae */ /* 0x000fe2000b901d56 */
[----:B------:R-:W-:Y:S01]  /*0da0*/  VIADD R27, R64, UR16 ;  /* 0x00000010401b7c36 */ /* 0x000fe20008000000 */
[----:B------:R-:W-:Y:S01]  /*0db0*/  LOP3.LUT R44, R44, 0x7, R57, 0x78, !PT ;  /* 0x000000072c2c7812 */ /* 0x000fe200078e7839 */
[----:B------:R-:W-:Y:S01]  /*0dc0*/  IMAD.WIDE R16, R17, 0x2, R24 ;  /* 0x0000000211107825 */ /* 0x000fe200078e0218 */
[----:B------:R-:W-:Y:S01]  /*0dd0*/  LDGSTS.E.BYPASS.LTC128B.128 [R31+0x4000], desc[UR22][R6.64] ;  /* 0x04000000061f7fae */ /* 0x000fe2000b901d56 */
[----:B------:R-:W-:-:S02]  /*0de0*/  LOP3.LUT R42, R42, 0x7, R57, 0x78, !PT ;  /* 0x000000072a2a7812 */ /* 0x000fc400078e7839 */
[--C-:B------:R-:W-:Y:S01]  /*0df0*/  IMAD.WIDE R18, R19, 0x2, R24.reuse ;  /* 0x0000000213127825 */ /* 0x100fe200078e0218 */
[----:B------:R-:W-:Y:S01]  /*0e00*/  LDGSTS.E.BYPASS.LTC128B.128 [R5+0x4000], desc[UR22][R8.64] ;  /* 0x0400000008057fae */ /* 0x000fe2000b901d56 */
[----:B------:R-:W-:Y:S02]  /*0e10*/  LOP3.LUT R26, R26, 0x7, R57, 0x78, !PT ;  /* 0x000000071a1a7812 */ /* 0x000fe400078e7839 */
[----:B------:R-:W-:Y:S01]  /*0e20*/  VIADD R23, R63, UR16 ;  /* 0x000000103f177c36 */ /* 0x000fe20008000000 */
[----:B------:R-:W-:Y:S01]  /*0e30*/  LDGSTS.E.BYPASS.LTC128B.128 [R29+0x4000], desc[UR22][R10.64] ;  /* 0x040000000a1d7fae */ /* 0x000fe2000b901d56 */
[----:B------:R-:W-:Y:S01]  /*0e40*/  IMAD.WIDE R24, R3, 0x2, R24 ;  /* 0x0000000203187825 */ /* 0x000fe200078e0218 */
[----:B------:R-:W-:Y:S02]  /*0e50*/  LOP3.LUT R22, R22, 0x7, R57, 0x78, !PT ;  /* 0x0000000716167812 */ /* 0x000fe400078e7839 */
[----:B------:R-:W-:Y:S01]  /*0e60*/  LDGSTS.E.BYPASS.LTC128B.128 [R27+0x4000], desc[UR22][R14.64] ;  /* 0x040000000e1b7fae */ /* 0x000fe2000b901d56 */
[----:B------:R-:W-:Y:S01]  /*0e70*/  VIADD R21, R62, UR16 ;  /* 0x000000103e157c36 */ /* 0x000fe20008000000 */
[----:B------:R-:W-:Y:S01]  /*0e80*/  IADD3 R52, P2, R18, 0x400, RZ ;  /* 0x0000040012347810 */ /* 0x000fe20007f5e0ff */
[----:B------:R-:W-:Y:S01]  /*0e90*/  VIADD R3, R61, UR16 ;  /* 0x000000103d037c36 */ /* 0x000fe20008000000 */
[----:B------:R-:W-:Y:S01]  /*0ea0*/  LDGSTS.E.BYPASS.LTC128B.128 [R23+0x4000], desc[UR22][R16.64] ;  /* 0x0400000010177fae */ /* 0x000fe2000b901d56 */
[----:B------:R-:W-:Y:S01]  /*0eb0*/  IMAD.SHL.U32 R58, R58, 0x8, RZ ;  /* 0x000000083a3a7824 */ /* 0x000fe200078e00ff */
[----:B------:R-:W-:Y:S01]  /*0ec0*/  IADD3 R50, P1, R16, 0x400, RZ ;  /* 0x0000040010327810 */ /* 0x000fe20007f3e0ff */
[----:B------:R-:W-:Y:S01]  /*0ed0*/  IMAD.SHL.U32 R44, R44, 0x8, RZ ;  /* 0x000000082c2c7824 */ /* 0x000fe200078e00ff */
[----:B------:R-:W-:Y:S01]  /*0ee0*/  LDGSTS.E.BYPASS.LTC128B.128 [R21+0x4000], desc[UR22][R18.64] ;  /* 0x0400000012157fae */ /* 0x000fe2000b901d56 */
[----:B------:R-:W-:Y:S01]  /*0ef0*/  IMAD.SHL.U32 R42, R42, 0x8, RZ ;  /* 0x000000082a2a7824 */ /* 0x000fe200078e00ff */
[----:B------:R-:W-:Y:S01]  /*0f00*/  IADD3 R54, P3, R24, 0x400, RZ ;  /* 0x0000040018367810 */ /* 0x000fe20007f7e0ff */
[----:B------:R-:W-:Y:S01]  /*0f10*/  IMAD.SHL.U32 R26, R26, 0x8, RZ ;  /* 0x000000081a1a7824 */ /* 0x000fe200078e00ff */
[----:B------:R-:W-:Y:S01]  /*0f20*/  LDGSTS.E.BYPASS.LTC128B.128 [R3+0x4000], desc[UR22][R24.64] ;  /* 0x0400000018037fae */ /* 0x000fe2000b901d56 */
[----:B------:R-:W-:-:S02]  /*0f30*/  IMAD.SHL.U32 R22, R22, 0x8, RZ ;  /* 0x0000000816167824 */ /* 0x000fc400078e00ff */
[----:B------:R-:W-:Y:S01]  /*0f40*/  IMAD.SHL.U32 R60, R60, 0x2, RZ ;  /* 0x000000023c3c7824 */ /* 0x000fe200078e00ff */
[----:B------:R-:W0:Y:S01]  /*0f50*/  LDGDEPBAR ;  /* 0x00000000000079af */ /* 0x000e220000000000 */
[----:B------:R-:W-:Y:S02]  /*0f60*/  IMAD.X R51, RZ, RZ, R19, P2 ;  /* 0x000000ffff337224 */ /* 0x000fe400010e0613 */
[----:B------:R-:W-:Y:S01]  /*0f70*/  IMAD.X R49, RZ, RZ, R17, P1 ;  /* 0x000000ffff317224 */ /* 0x000fe200008e0611 */
[----:B------:R-:W-:Y:S01]  /*0f80*/  BAR.SYNC.DEFER_BLOCKING 0x0 ;  /* 0x0000000000007b1d */ /* 0x000fe20000010000 */
[----:B------:R-:W-:Y:S02]  /*0f90*/  IMAD.X R53, RZ, RZ, R25, P3 ;  /* 0x000000ffff357224 */ /* 0x000fe400018e0619 */
[----:B------:R-:W-:Y:S02]  /*0fa0*/  IMAD.SHL.U32 R38, R38, 0x2, RZ ;  /* 0x0000000226267824 */ /* 0x000fe400078e00ff */
[----:B------:R-:W-:-:S02]  /*0fb0*/  IMAD.SHL.U32 R36, R36, 0x2, RZ ;  /* 0x0000000224247824 */ /* 0x000fc400078e00ff */
[----:B------:R-:W-:Y:S02]  /*0fc0*/  IMAD.SHL.U32 R34, R34, 0x2, RZ ;  /* 0x0000000222227824 */ /* 0x000fe400078e00ff */
[----:B------:R-:W-:Y:S02]  /*0fd0*/  IMAD.SHL.U32 R32, R32, 0x2, RZ ;  /* 0x0000000220207824 */ /* 0x000fe400078e00ff */
[----:B------:R-:W-:Y:S02]  /*0fe0*/  IMAD.SHL.U32 R30, R30, 0x2, RZ ;  /* 0x000000021e1e7824 */ /* 0x000fe400078e00ff */
[----:B------:R-:W-:Y:S02]  /*0ff0*/  IMAD.SHL.U32 R28, R28, 0x2, RZ ;  /* 0x000000021c1c7824 */ /* 0x000fe400078e00ff */
[----:B------:R-:W-:Y:S01]  /*1000*/  IMAD.SHL.U32 R2, R2, 0x2, RZ ;  /* 0x0000000202027824 */ /* 0x000fe200078e00ff */
[----:B------:R-:W-:Y:S01]  /*1010*/  @!PT LDS RZ, [RZ] ;  /* 0x00000000fffff984 */ /* 0x000fe20000000800 */
[----:B------:R-:W-:Y:S01]  /*1020*/  @!PT LDS RZ, [RZ] ;  /* 0x00000000fffff984 */ /* 0x000fe20000000800 */
[----:B------:R-:W-:Y:S01]  /*1030*/  @!PT LDS RZ, [RZ] ;  /* 0x00000000fffff984 */ /* 0x000fe20000000800 */
[----:B------:R-:W-:Y:S04]  /*1040*/  LDGSTS.E.BYPASS.LTC128B.128 [R33+0x1000], desc[UR22][R40.64+0x100] ;  /* 0x0100010028217fae */ /* 0x000fe8000b901d56 */
[----:B------:R-:W-:Y:S04]  /*1050*/  LDGSTS.E.BYPASS.LTC128B.128 [R31+0x1000], desc[UR22][R40.64+0x100] ;  /* 0x01000100281f7fae */ /* 0x000fe8000b901d56 */
[----:B------:R-:W-:Y:S04]  /*1060*/  LDGSTS.E.BYPASS.LTC128B.128 [R5+0x1000], desc[UR22][R40.64+0x100] ;  /* 0x0100010028057fae */ /* 0x000fe8000b901d56 */
[----:B------:R-:W-:Y:S04]  /*1070*/  LDGSTS.E.BYPASS.LTC128B.128 [R29+0x1000], desc[UR22][R40.64+0x100] ;  /* 0x01000100281d7fae */ /* 0x000fe8000b901d56 */
[----:B------:R-:W0:Y:S04]  /*1080*/  LDGDEPBAR ;  /* 0x00000000000079af */ /* 0x000e280000000000 */
[----:B------:R-:W-:Y:S04]  /*1090*/  LDGSTS.E.BYPASS.LTC128B.128 [R33+0x6000], desc[UR22][R46.64+0x100] ;  /* 0x060001002e217fae */ /* 0x000fe8000b901d56 */
[----:B------:R-:W-:Y:S04]  /*10a0*/  LDGSTS.E.BYPASS.LTC128B.128 [R31+0x6000], desc[UR22][R6.64+0x100] ;  /* 0x06000100061f7fae */ /* 0x000fe8000b901d56 */
[----:B------:R-:W-:Y:S04]  /*10b0*/  LDGSTS.E.BYPASS.LTC128B.128 [R5+0x6000], desc[UR22][R8.64+0x100] ;  /* 0x0600010008057fae */ /* 0x000fe8000b901d56 */
[----:B------:R-:W-:Y:S04]  /*10c0*/  LDGSTS.E.BYPASS.LTC128B.128 [R29+0x6000], desc[UR22][R10.64+0x100] ;  /* 0x060001000a1d7fae */ /* 0x000fe8000b901d56 */
[----:B------:R-:W-:Y:S04]  /*10d0*/  LDGSTS.E.BYPASS.LTC128B.128 [R27+0x6000], desc[UR22][R14.64+0x100] ;  /* 0x060001000e1b7fae */ /* 0x000fe8000b901d56 */
[----:B------:R-:W-:Y:S04]  /*10e0*/  LDGSTS.E.BYPASS.LTC128B.128 [R23+0x6000], desc[UR22][R16.64+0x100] ;  /* 0x0600010010177fae */ /* 0x000fe8000b901d56 */
[----:B------:R-:W-:Y:S04]  /*10f0*/  LDGSTS.E.BYPASS.LTC128B.128 [R21+0x6000], desc[UR22][R18.64+0x100] ;  /* 0x0600010012157fae */ /* 0x000fe8000b901d56 */
[----:B------:R-:W-:Y:S04]  /*1100*/  LDGSTS.E.BYPASS.LTC128B.128 [R3+0x6000], desc[UR22][R24.64+0x100] ;  /* 0x0600010018037fae */ /* 0x000fe8000b901d56 */
[----:B------:R-:W0:Y:S01]  /*1110*/  LDGDEPBAR ;  /* 0x00000000000079af */ /* 0x000e220000000000 */
[----:B------:R-:W-:Y:S06]  /*1120*/  BAR.SYNC.DEFER_BLOCKING 0x0 ;  /* 0x0000000000007b1d */ /* 0x000fec0000010000 */
        /* <DEDUP_REMOVED lines=24> */
[----:B------:R2:W-:Y:S04]  /*12b0*/  LDGSTS.E.BYPASS.LTC128B.128 [R29+0x3000], desc[UR22][R40.64+0x300] ;  /* 0x03000300281d7fae */ /* 0x0005e8000b901d56 */
[----:B------:R-:W0:Y:S04]  /*12c0*/  LDGDEPBAR ;  /* 0x00000000000079af */ /* 0x000e280000000000 */
[----:B------:R-:W-:Y:S04]  /*12d0*/  LDGSTS.E.BYPASS.LTC128B.128 [R33+0xa000], desc[UR22][R46.64+0x300] ;  /* 0x0a0003002e217fae */ /* 0x000fe8000b901d56 */
[----:B------:R-:W-:Y:S04]  /*12e0*/  LDGSTS.E.BYPASS.LTC128B.128 [R31+0xa000], desc[UR22][R6.64+0x300] ;  /* 0x0a000300061f7fae */ /* 0x000fe8000b901d56 */
[----:B------:R3:W-:Y:S04]  /*12f0*/  LDGSTS.E.BYPASS.LTC128B.128 [R5+0xa000], desc[UR22][R8.64+0x300] ;  /* 0x0a00030008057fae */ /* 0x0007e8000b901d56 */
[----:B------:R4:W-:Y:S04]  /*1300*/  LDGSTS.E.BYPASS.LTC128B.128 [R29+0xa000], desc[UR22][R10.64+0x300] ;  /* 0x0a0003000a1d7fae */ /* 0x0009e8000b901d56 */
[----:B------:R-:W-:Y:S01]  /*1310*/  LDGSTS.E.BYPASS.LTC128B.128 [R27+0xa000], desc[UR22][R14.64+0x300] ;  /* 0x0a0003000e1b7fae */ /* 0x000fe2000b901d56 */
[----:B--2---:R-:W-:-:S03]  /*1320*/  LOP3.LUT R40, R0, 0x6, RZ, 0xfc, !PT ;  /* 0x0000000600287812 */ /* 0x004fc600078efcff */
[----:B------:R-:W-:Y:S01]  /*1330*/  LDGSTS.E.BYPASS.LTC128B.128 [R23+0xa000], desc[UR22][R16.64+0x300] ;  /* 0x0a00030010177fae */ /* 0x000fe2000b901d56 */
[----:B------:R-:W-:-:S03]  /*1340*/  LOP3.LUT R40, R40, 0x7, R57, 0x78, !PT ;  /* 0x0000000728287812 */ /* 0x000fc600078e7839 */
[----:B------:R-:W-:Y:S04]  /*1350*/  LDGSTS.E.BYPASS.LTC128B.128 [R21+0xa000], desc[UR22][R18.64+0x300] ;  /* 0x0a00030012157fae */ /* 0x000fe8000b901d56 */
[----:B------:R2:W-:Y:S01]  /*1360*/  LDGSTS.E.BYPASS.LTC128B.128 [R3+0xa000], desc[UR22][R24.64+0x300] ;  /* 0x0a00030018037fae */ /* 0x0005e2000b901d56 */
[----:B------:R-:W-:-:S03]  /*1370*/  IMAD.SHL.U32 R40, R40, 0x8, RZ ;  /* 0x0000000828287824 */ /* 0x000fc600078e00ff */
[----:B------:R-:W0:Y:S01]  /*1380*/  LDGDEPBAR ;  /* 0x00000000000079af */ /* 0x000e220000000000 */
[----:B-1-3--:R-:W-:Y:S01]  /*1390*/  IMAD.SHL.U32 R5, R20, 0x80, RZ ;  /* 0x0000008014057824 */ /* 0x00afe200078e00ff */
[C---:B------:R-:W-:Y:S02]  /*13a0*/  LOP3.LUT R20, R0.reuse, 0xc, RZ, 0xfc, !PT ;  /* 0x0000000c00147812 */ /* 0x040fe400078efcff */
[----:B------:R-:W-:Y:S02]  /*13b0*/  LOP3.LUT R0, R0, 0xe, RZ, 0xfc, !PT ;  /* 0x0000000e00007812 */ /* 0x000fe400078efcff */
[----:B------:R-:W-:Y:S02]  /*13c0*/  LOP3.LUT R33, R5, R40, RZ, 0xfc, !PT ;  /* 0x0000002805217212 */ /* 0x000fe400078efcff */
[----:B------:R-:W-:Y:S02]  /*13d0*/  LOP3.LUT R20, R20, 0x7, R57, 0x78, !PT ;  /* 0x0000000714147812 */ /* 0x000fe400078e7839 */
[----:B------:R-:W-:Y:S01]  /*13e0*/  LOP3.LUT R0, R0, 0x7, R57, 0x78, !PT ;  /* 0x0000000700007812 */ /* 0x000fe200078e7839 */
[----:B------:R-:W-:Y:S01]  /*13f0*/  IMAD.SHL.U32 R33, R33, 0x2, RZ ;  /* 0x0000000221217824 */ /* 0x000fe200078e00ff */
[----:B------:R-:W-:Y:S01]  /*1400*/  IADD3 R40, P0, R46, 0x400, RZ ;  /* 0x000004002e287810 */ /* 0x000fe20007f1e0ff */
[----:B------:R-:W-:Y:S01]  /*1410*/  IMAD.SHL.U32 R20, R20, 0x8, RZ ;  /* 0x0000000814147824 */ /* 0x000fe200078e00ff */
[C---:B------:R-:W-:Y:S01]  /*1420*/  LOP3.LUT R58, R5.reuse, R58, RZ, 0xfc, !PT ;  /* 0x0000003a053a7212 */ /* 0x040fe200078efcff */
[----:B------:R-:W-:Y:S01]  /*1430*/  IMAD.SHL.U32 R0, R0, 0x8, RZ ;  /* 0x0000000800007824 */ /* 0x000fe200078e00ff */
[C---:B------:R-:W-:Y:S01]  /*1440*/  LOP3.LUT R37, R5.reuse, R44, RZ, 0xfc, !PT ;  /* 0x0000002c05257212 */ /* 0x040fe200078efcff */
[----:B------:R-:W-:Y:S01]  /*1450*/  IMAD.X R39, RZ, RZ, R47, P0 ;  /* 0x000000ffff277224 */ /* 0x000fe200000e062f */
[----:B------:R-:W-:Y:S01]  /*1460*/  IADD3 R48, P0, R14, 0x400, RZ ;  /* 0x000004000e307810 */ /* 0x000fe20007f1e0ff */
[----:B------:R-:W-:Y:S01]  /*1470*/  IMAD.SHL.U32 R58, R58, 0x2, RZ ;  /* 0x000000023a3a7824 */ /* 0x000fe200078e00ff */
[----:B------:R-:W-:Y:S01]  /*1480*/  LOP3.LUT R35, R5, R42, RZ, 0xfc, !PT ;  /* 0x0000002a05237212 */ /* 0x000fe200078efcff */
[----:B------:R-:W-:Y:S01]  /*1490*/  IMAD.SHL.U32 R37, R37, 0x2, RZ ;  /* 0x0000000225257824 */ /* 0x000fe200078e00ff */
[----:B------:R-:W-:-:S04]  /*14a0*/  DEPBAR.LE SB0, 0x6 ;  /* 0x000081800000791a */ /* 0x000fc80000000000 */
[----:B------:R-:W-:Y:S01]  /*14b0*/  BAR.SYNC.DEFER_BLOCKING 0x0 ;  /* 0x0000000000007b1d */ /* 0x000fe20000010000 */
[C---:B------:R-:W-:Y:S01]  /*14c0*/  LOP3.LUT R31, R5.reuse, R26, RZ, 0xfc, !PT ;  /* 0x0000001a051f7212 */ /* 0x040fe200078efcff */
[----:B------:R-:W-:Y:S01]  /*14d0*/  IMAD.X R47, RZ, RZ, R15, P0 ;  /* 0x000000ffff2f7224 */ /* 0x000fe200000e060f */
[----:B----4-:R-:W-:Y:S01]  /*14e0*/  LOP3.LUT R29, R5, R22, RZ, 0xfc, !PT ;  /* 0x00000016051d7212 */ /* 0x010fe200078efcff */
[----:B------:R-:W-:Y:S01]  /*14f0*/  IMAD.SHL.U32 R35, R35, 0x2, RZ ;  /* 0x0000000223237824 */ /* 0x000fe200078e00ff */
[----:B--2---:R-:W-:Y:S01]  /*1500*/  LOP3.LUT R3, R5, R20, RZ, 0xfc, !PT ;  /* 0x0000001405037212 */ /* 0x004fe200078efcff */
[----:B------:R-:W-:Y:S01]  /*1510*/  IMAD.SHL.U32 R31, R31, 0x2, RZ ;  /* 0x000000021f1f7824 */ /* 0x000fe200078e00ff */
[----:B------:R-:W-:Y:S01]  /*1520*/  LOP3.LUT R0, R5, R0, RZ, 0xfc, !PT ;  /* 0x0000000005007212 */ /* 0x000fe200078efcff */
[----:B------:R-:W-:Y:S01]  /*1530*/  IMAD.WIDE.U32 R4, R4, 0x10, R12 ;  /* 0x0000001004047825 */ /* 0x000fe200078e000c */
[----:B------:R-:W-:Y:S02]  /*1540*/  IADD3 R46, P3, R10, 0x400, RZ ;  /* 0x000004000a2e7810 */ /* 0x000fe40007f7e0ff */
[----:B------:R-:W-:Y:S01]  /*1550*/  IADD3 R44, P2, R8, 0x400, RZ ;  /* 0x00000400082c7810 */ /* 0x000fe20007f5e0ff */
[----:B------:R-:W-:Y:S01]  /*1560*/  IMAD.SHL.U32 R29, R29, 0x2, RZ ;  /* 0x000000021d1d7824 */ /* 0x000fe200078e00ff */
[----:B------:R-:W-:Y:S01]  /*1570*/  IADD3 R42, P1, R6, 0x400, RZ ;  /* 0x00000400062a7810 */ /* 0x000fe20007f3e0ff */
[----:B------:R-:W-:Y:S01]  /*1580*/  IMAD.X R45, RZ, RZ, R11, P3 ;  /* 0x000000ffff2d7224 */ /* 0x000fe200018e060b */
[----:B------:R-:W-:Y:S01]  /*1590*/  IADD3 R56, P0, R4, 0x400, RZ ;  /* 0x0000040004387810 */ /* 0x000fe20007f1e0ff */
[----:B------:R-:W-:Y:S01]  /*15a0*/  IMAD.X R43, RZ, RZ, R9, P2 ;  /* 0x000000ffff2b7224 */ /* 0x000fe200010e0609 */
[----:B------:R-:W-:Y:S01]  /*15b0*/  CS2R R8, SRZ ;  /* 0x0000000000087805 */ /* 0x000fe2000001ff00 */
[----:B------:R-:W-:Y:S01]  /*15c0*/  IMAD.X R41, RZ, RZ, R7, P1 ;  /* 0x000000ffff297224 */ /* 0x000fe200008e0607 */
[----:B------:R-:W-:Y:S01]  /*15d0*/  CS2R R6, SRZ ;  /* 0x0000000000067805 */ /* 0x000fe2000001ff00 */
[----:B------:R-:W-:Y:S01]  /*15e0*/  IMAD.X R55, RZ, RZ, R5, P0 ;  /* 0x000000ffff377224 */ /* 0x000fe200000e0605 */
[----:B------:R-:W-:-:S02]  /*15f0*/  CS2R R4, SRZ ;  /* 0x0000000000047805 */ /* 0x000fc4000001ff00 */
[----:B------:R-:W-:Y:S01]  /*1600*/  CS2R R10, SRZ ;  /* 0x00000000000a7805 */ /* 0x000fe2000001ff00 */
[----:B------:R-:W-:Y:S01]  /*1610*/  IMAD.SHL.U32 R3, R3, 0x2, RZ ;  /* 0x0000000203037824 */ /* 0x000fe200078e00ff */
[----:B------:R1:W2:Y:S01]  /*1620*/  LDSM.16.M88.4 R12, [R60+UR16] ;  /* 0x000000103c0c783b */ /* 0x0002a20008000200 */
[----:B------:R-:W-:-:S03]  /*1630*/  IMAD.SHL.U32 R0, R0, 0x2, RZ ;  /* 0x0000000200007824 */ /* 0x000fc600078e00ff */
[----:B------:R1:W3:Y:S01]  /*1640*/  LDSM.16.M88.4 R16, [R58+UR16+0x4000] ;  /* 0x004000103a10783b */ /* 0x0002e20008000200 */
[----:B------:R-:W-:-:S04]  /*1650*/  DEPBAR.LE SB1, 0x0 ;  /* 0x000090000000791a */ /* 0x000fc80000000000 */
.L_x_0:
[----:B------:R-:W-:-:S01]  /*1660*/  LDSM.16.M88.4 R20, [R38+UR4] ;  /* 0x000000042614783b */ /* 0x000fc20008000200 */
[----:B--23--:R-:W-:Y:S01]  /*1670*/  HMMA.16816.F32.BF16 R4, R12, R16, R4 ;  /* 0x000000100c04723c */ /* 0x00cfe20000041804 */
[----:B------:R-:W-:Y:S02]  /*1680*/  UIADD3 UR14, UR14, 0x80, URZ ;  /* 0x000000800e0e7890 */ /* 0x000fe4000fffe03f */
[----:B------:R-:W2:Y:S01]  /*1690*/  LDSM.16.M88.4 R24, [R37+UR5] ;  /* 0x000000052518783b */ /* 0x000ea20008000200 */
[----:B------:R-:W-:Y:S02]  /*16a0*/  UIADD3 UR13, UR13, 0x1, URZ ;  /* 0x000000010d0d7890 */ /* 0x000fe4000fffe03f */
[----:B------:R-:W-:Y:S01]  /*16b0*/  HMMA.16816.F32.BF16 R8, R12, R18, R8 ;  /* 0x000000120c08723c */ /* 0x000fe20000041808 */
[----:B------:R-:W-:Y:S01]  /*16c0*/  LDSM.16.M88.4 R12, [R36+UR4] ;  /* 0x00000004240c783b */ /* 0x000fe20008000200 */
[----:B------:R-:W-:Y:S02]  /*16d0*/  UISETP.GE.U32.AND UP1, UPT, UR14, 0xa00, UPT ;  /* 0x00000a000e00788c */ /* 0x000fe4000bf26070 */
[----:B------:R-:W-:Y:S01]  /*16e0*/  UIADD3 UR12, UR12, 0x1, URZ ;  /* 0x000000010c0c7890 */ /* 0x000fe2000fffe03f */
[----:B------:R-:W3:Y:S01]  /*16f0*/  LDSM.16.M88.4 R16, [R35+UR5] ;  /* 0x000000052310783b */ /* 0x000ee20008000200 */
[----:B------:R-:W-:Y:S02]  /*1700*/  UISETP.GE.AND UP0, UPT, UR13, 0x4, UPT ;  /* 0x000000040d00788c */ /* 0x000fe4000bf06270 */
[----:B------:R-:W-:Y:S01]  /*1710*/  PLOP3.LUT P0, PT, PT, PT, UP1, 0x80, 0x0 ;  /* 0x000000000000781c */ /* 0x000fe20003f0f018 */
[----:B------:R-:W-:Y:S02]  /*1720*/  UISETP.GE.U32.AND UP1, UPT, UR14, 0xb80, UPT ;  /* 0x00000b800e00788c */ /* 0x000fe4000bf26070 */
[----:B------:R-:W-:Y:S02]  /*1730*/  USEL UR13, UR13, URZ, !UP0 ;  /* 0x0000003f0d0d7287 */ /* 0x000fe4000c000000 */
[----:B------:R-:W-:Y:S02]  /*1740*/  UISETP.GE.AND UP0, UPT, UR12, 0x4, UPT ;  /* 0x000000040c00788c */ /* 0x000fe4000bf06270 */
[----:B------:R-:W-:Y:S02]  /*1750*/  ULEA UR21, UR13, UR16, 0xc ;  /* 0x000000100d157291 */ /* 0x000fe4000f8e603f */
[----:B------:R-:W-:Y:S04]  /*1760*/  USEL UR12, UR12, URZ, !UP0 ;  /* 0x0000003f0c0c7287 */ /* 0x000fe8000c000000 */
[----:B------:R-:W-:-:S01]  /*1770*/  VIADD R69, R66, UR21 ;  /* 0x0000001542457c36 */ /* 0x000fc20008000000 */
[----:B--2---:R-:W-:Y:S06]  /*1780*/  HMMA.16816.F32.BF16 R4, R20, R24, R4 ;  /* 0x000000181404723c */ /* 0x004fec0000041804 */
[----:B------:R-:W-:Y:S01]  /*1790*/  HMMA.16816.F32.BF16 R8, R20, R26, R8 ;  /* 0x0000001a1408723c */ /* 0x000fe20000041808 */
[----:B------:R-:W-:Y:S04]  /*17a0*/  LDSM.16.M88.4 R20, [R34+UR4] ;  /* 0x000000042214783b */ /* 0x000fe80008000200 */
[----:B------:R-:W2:Y:S11]  /*17b0*/  LDSM.16.M88.4 R24, [R33+UR5] ;  /* 0x000000052118783b */ /* 0x000eb60008000200 */
[----:B------:R-:W-:-:S02]  /*17c0*/  @!UPT UIADD3 URZ, URZ, URZ, URZ ;  /* 0x0000003f3f3ff290 */ /* 0x000fc4000fffe03f */
[----:B---3--:R-:W-:Y:S06]  /*17d0*/  HMMA.16816.F32.BF16 R4, R12, R16, R4 ;  /* 0x000000100c04723c */ /* 0x008fec0000041804 */
[----:B------:R-:W-:Y:S01]  /*17e0*/  HMMA.16816.F32.BF16 R8, R12, R18, R8 ;  /* 0x000000120c08723c */ /* 0x000fe20000041808 */
[----:B------:R-:W-:Y:S04]  /*17f0*/  LDSM.16.M88.4 R12, [R32+UR4] ;  /* 0x00000004200c783b */ /* 0x000fe80008000200 */
[----:B------:R-:W3:Y:S11]  /*1800*/  LDSM.16.M88.4 R16, [R31+UR5] ;  /* 0x000000051f10783b */ /* 0x000ef60008000200 */
[----:B------:R-:W-:-:S02]  /*1810*/  @!UPT UIADD3 URZ, URZ, URZ, URZ ;  /* 0x0000003f3f3ff290 */ /* 0x000fc4000fffe03f */
        /* <DEDUP_REMOVED lines=12> */
[----:B------:R-:W-:Y:S01]  /*18e0*/  LDSM.16.M88.4 R20, [R2+UR4] ;  /* 0x000000040214783b */ /* 0x000fe20008000200 */
[----:B------:R-:W-:Y:S03]  /*18f0*/  ULEA UR4, UR12, UR16, 0xc ;  /* 0x000000100c047291 */ /* 0x000fe6000f8e603f */
[----:B------:R-:W2:Y:S01]  /*1900*/  LDSM.16.M88.4 R24, [R0+UR5] ;  /* 0x000000050018783b */ /* 0x000ea20008000200 */
[----:B------:R-:W-:Y:S01]  /*1910*/  ULEA UR5, UR12, UR15, 0xd ;  /* 0x0000000f0c057291 */ /* 0x000fe2000f8e683f */
[----:B------:R-:W-:-:S11]  /*1920*/  BAR.SYNC.DEFER_BLOCKING 0x0 ;  /* 0x0000000000007b1d */ /* 0x000fd60000010000 */
[----:B---3--:R-:W-:Y:S06]  /*1930*/  HMMA.16816.F32.BF16 R4, R12, R16, R4 ;  /* 0x000000100c04723c */ /* 0x008fec0000041804 */
[----:B------:R-:W-:Y:S11]  /*1940*/  HMMA.16816.F32.BF16 R8, R12, R18, R8 ;  /* 0x000000120c08723c */ /* 0x000ff60000041808 */
[----:B------:R-:W-:Y:S07]  /*1950*/  @!UPT UIADD3 URZ, URZ, URZ, URZ ;  /* 0x0000003f3f3ff290 */ /* 0x000fee000fffe03f */
[----:B--2---:R-:W-:Y:S05]  /*1960*/  HMMA.16816.F32.BF16 R4, R20, R24, R4 ;  /* 0x000000181404723c */ /* 0x004fea0000041804 */
[----:B------:R-:W-:Y:S01]  /*1970*/  IADD3 R12, P1, R56, UR10, RZ ;  /* 0x0000000a380c7c10 */ /* 0x000fe2000ff3e0ff */
[----:B------:R-:W-:Y:S01]  /*1980*/  VIADD R18, R68, UR21 ;  /* 0x0000001544127c36 */ /* 0x000fe20008000000 */
[----:B------:R-:W-:Y:S01]  /*1990*/  IADD3 R24, P2, R42, UR10, RZ ;  /* 0x0000000a2a187c10 */ /* 0x000fe2000ff5e0ff */
[----:B------:R-:W-:-:S01]  /*19a0*/  VIADD R17, R67, UR21 ;  /* 0x0000001543117c36 */ /* 0x000fc20008000000 */
[----:B------:R-:W-:Y:S05]  /*19b0*/  HMMA.16816.F32.BF16 R8, R20, R26, R8 ;  /* 0x0000001a1408723c */ /* 0x000fea0000041808 */
[----:B------:R-:W-:Y:S01]  /*19c0*/  IADD3.X R13, R55, UR9, RZ, P1, !PT ;  /* 0x00000009370d7c10 */ /* 0x000fe20008ffe4ff */
[C---:B------:R-:W-:Y:S01]  /*19d0*/  VIADD R25, R65.reuse, UR21 ;  /* 0x0000001541197c36 */ /* 0x040fe20008000000 */
[----:B------:R-:W-:Y:S01]  /*19e0*/  IADD3 R14, P1, R40, UR10, RZ ;  /* 0x0000000a280e7c10 */ /* 0x000fe2000ff3e0ff */
[----:B------:R-:W-:Y:S02]  /*19f0*/  ULEA UR21, UR13, UR15, 0xd ;  /* 0x0000000f0d157291 */ /* 0x000fe4000f8e683f */
[----:B------:R-:W-:Y:S01]  /*1a00*/  @!PT LDS RZ, [RZ] ;  /* 0x00000000fffff984 */ /* 0x000fe20000000800 */
[----:B------:R-:W-:Y:S01]  /*1a10*/  @!PT LDS RZ, [RZ] ;  /* 0x00000000fffff984 */ /* 0x000fe20000000800 */
[----:B------:R-:W-:Y:S01]  /*1a20*/  @!PT LDS RZ, [RZ] ;  /* 0x00000000fffff984 */ /* 0x000fe20000000800 */
[----:B------:R2:W-:Y:S01]  /*1a30*/  LDGSTS.E.BYPASS.LTC128B.128 [R18], desc[UR22][R12.64], !P0 ;  /* 0x000000000c127fae */ /* 0x0005e2000c101d56 */
[----:B------:R-:W-:Y:S02]  /*1a40*/  IADD3.X R15, R39, UR9, RZ, P1, !PT ;  /* 0x00000009270f7c10 */ /* 0x000fe40008ffe4ff */
[----:B------:R-:W-:Y:S01]  /*1a50*/  IADD3 R16, P1, R44, UR10, RZ ;  /* 0x0000000a2c107c10 */ /* 0x000fe2000ff3e0ff */
[----:B------:R3:W-:Y:S01]  /*1a60*/  LDGSTS.E.BYPASS.LTC128B.128 [R17], desc[UR22][R12.64], !P0 ;  /* 0x000000000c117fae */ /* 0x0007e2000c101d56 */
[----:B------:R-:W-:Y:S03]  /*1a70*/  VIADD R19, R68, UR21 ;  /* 0x0000001544137c36 */ /* 0x000fe60008000000 */
[----:B------:R4:W-:Y:S04]  /*1a80*/  LDGSTS.E.BYPASS.LTC128B.128 [R69], desc[UR22][R12.64], !P0 ;  /* 0x000000000c457fae */ /* 0x0009e8000c101d56 */
[----:B-1----:R1:W-:Y:S04]  /*1a90*/  LDGSTS.E.BYPASS.LTC128B.128 [R25], desc[UR22][R12.64], !P0 ;  /* 0x000000000c197fae */ /* 0x0023e8000c101d56 */
[----:B------:R-:W0:Y:S04]  /*1aa0*/  LDGDEPBAR ;  /* 0x00000000000079af */ /* 0x000e280000000000 */
[----:B------:R5:W-:Y:S01]  /*1ab0*/  LDGSTS.E.BYPASS.LTC128B.128 [R19], desc[UR22][R14.64], !P0 ;  /* 0x000000000e137fae */ /* 0x000be2000c101d56 */
[----:B--2---:R-:W-:Y:S01]  /*1ac0*/  VIADD R18, R65, UR21 ;  /* 0x0000001541127c36 */ /* 0x004fe20008000000 */
[----:B---3--:R-:W-:Y:S01]  /*1ad0*/  IADD3.X R17, R43, UR9, RZ, P1, !PT ;  /* 0x000000092b117c10 */ /* 0x008fe20008ffe4ff */
[----:B----4-:R-:W-:Y:S01]  /*1ae0*/  VIADD R69, R67, UR21 ;  /* 0x0000001543457c36 */ /* 0x010fe20008000000 */
[----:B-1----:R-:W-:Y:S05]  /*1af0*/  IADD3.X R25, R41, UR9, RZ, P2, !PT ;  /* 0x0000000929197c10 */ /* 0x002fea00097fe4ff */
[----:B------:R1:W-:Y:S01]  /*1b00*/  LDGSTS.E.BYPASS.LTC128B.128 [R69], desc[UR22][R24.64], !P0 ;  /* 0x0000000018457fae */ /* 0x0003e2000c101d56 */
[----:B-----5:R-:W-:Y:S04]  /*1b10*/  IADD3 R14, P2, R46, UR10, RZ ;  /* 0x0000000a2e0e7c10 */ /* 0x020fe8000ff5e0ff */
[----:B------:R-:W-:Y:S01]  /*1b20*/  IADD3.X R15, R45, UR9, RZ, P2, !PT ;  /* 0x000000092d0f7c10 */ /* 0x000fe200097fe4ff */
[----:B-1----:R-:W-:Y:S01]  /*1b30*/  VIADD R69, R66, UR21 ;  /* 0x0000001542457c36 */ /* 0x002fe20008000000 */
[----:B------:R-:W-:Y:S04]  /*1b40*/  IADD3 R24, P1, R48, UR10, RZ ;  /* 0x0000000a30187c10 */ /* 0x000fe8000ff3e0ff */
[----:B------:R1:W-:Y:S01]  /*1b50*/  LDGSTS.E.BYPASS.LTC128B.128 [R69], desc[UR22][R16.64], !P0 ;  /* 0x0000000010457fae */ /* 0x0003e2000c101d56 */
[----:B------:R-:W-:Y:S03]  /*1b60*/  IADD3.X R25, R47, UR9, RZ, P1, !PT ;  /* 0x000000092f197c10 */ /* 0x000fe60008ffe4ff */
[----:B------:R2:W-:Y:S01]  /*1b70*/  LDGSTS.E.BYPASS.LTC128B.128 [R18], desc[UR22][R14.64], !P0 ;  /* 0x000000000e127fae */ /* 0x0005e2000c101d56 */
[----:B-1----:R-:W-:Y:S01]  /*1b80*/  VIADD R69, R64, UR21 ;  /* 0x0000001540457c36 */ /* 0x002fe20008000000 */
[----:B------:R-:W-:Y:S02]  /*1b90*/  IADD3 R16, P3, R50, UR10, RZ ;  /* 0x0000000a32107c10 */ /* 0x000fe4000ff7e0ff */
[----:B--2---:R-:W-:Y:S02]  /*1ba0*/  IADD3 R18, P2, R52, UR10, RZ ;  /* 0x0000000a34127c10 */ /* 0x004fe4000ff5e0ff */
[----:B------:R1:W-:Y:S01]  /*1bb0*/  LDGSTS.E.BYPASS.LTC128B.128 [R69], desc[UR22][R24.64], !P0 ;  /* 0x0000000018457fae */ /* 0x0003e2000c101d56 */
[----:B------:R-:W-:Y:S02]  /*1bc0*/  IADD3.X R17, R49, UR9, RZ, P3, !PT ;  /* 0x0000000931117c10 */ /* 0x000fe40009ffe4ff */
[----:B------:R-:W-:Y:S01]  /*1bd0*/  IADD3 R14, P1, R54, UR10, RZ ;  /* 0x0000000a360e7c10 */ /* 0x000fe2000ff3e0ff */
[----:B------:R-:W-:Y:S01]  /*1be0*/  UIADD3 UR10, UP0, UR10, 0x100, URZ ;  /* 0x000001000a0a7890 */ /* 0x000fe2000ff1e03f */
[----:B------:R-:W-:Y:S02]  /*1bf0*/  IADD3.X R19, R51, UR9, RZ, P2, !PT ;  /* 0x0000000933137c10 */ /* 0x000fe400097fe4ff */
[----:B------:R-:W-:Y:S01]  /*1c00*/  IADD3.X R15, R53, UR9, RZ, P1, !PT ;  /* 0x00000009350f7c10 */ /* 0x000fe20008ffe4ff */
[----:B------:R-:W-:Y:S01]  /*1c10*/  UIADD3.X UR9, URZ, UR9, URZ, UP0, !UPT ;  /* 0x000000093f097290 */ /* 0x000fe200087fe43f */
[----:B-1----:R-:W-:Y:S05]  /*1c20*/  VIADD R69, R63, UR21 ;  /* 0x000000153f457c36 */ /* 0x002fea0008000000 */
[----:B------:R1:W-:Y:S02]  /*1c30*/  LDGSTS.E.BYPASS.LTC128B.128 [R69], desc[UR22][R16.64], !P0 ;  /* 0x0000000010457fae */ /* 0x0003e4000c101d56 */
[----:B-1----:R-:W-:Y:S02]  /*1c40*/  VIADD R17, R62, UR21 ;  /* 0x000000153e117c36 */ /* 0x002fe40008000000 */
[----:B------:R-:W-:Y:S03]  /*1c50*/  VIADD R69, R61, UR21 ;  /* 0x000000153d457c36 */ /* 0x000fe60008000000 */
[----:B------:R-:W-:Y:S04]  /*1c60*/  LDGSTS.E.BYPASS.LTC128B.128 [R17], desc[UR22][R18.64], !P0 ;  /* 0x0000000012117fae */ /* 0x000fe8000c101d56 */
[----:B------:R1:W-:Y:S01]  /*1c70*/  LDGSTS.E.BYPASS.LTC128B.128 [R69], desc[UR22][R14.64], !P0 ;  /* 0x000000000e457fae */ /* 0x0003e2000c101d56 */
[----:B------:R-:W-:Y:S03]  /*1c80*/  PLOP3.LUT P0, PT, PT, PT, UP1, 0x80, 0x0 ;  /* 0x000000000000781c */ /* 0x000fe60003f0f018 */
[----:B------:R-:W0:Y:S01]  /*1c90*/  LDGDEPBAR ;  /* 0x00000000000079af */ /* 0x000e220000000000 */
[----:B------:R-:W-:Y:S04]  /*1ca0*/  DEPBAR.LE SB0, 0x6 ;  /* 0x000081800000791a */ /* 0x000fe80000000000 */
[----:B------:R-:W-:Y:S06]  /*1cb0*/  BAR.SYNC.DEFER_BLOCKING 0x0 ;  /* 0x0000000000007b1d */ /* 0x000fec0000010000 */
[----:B-1----:R2:W3:Y:S04]  /*1cc0*/  LDSM.16.M88.4 R12, [R60+UR4] ;  /* 0x000000043c0c783b */ /* 0x0024e80008000200 */
[----:B------:R2:W3:Y:S01]  /*1cd0*/  LDSM.16.M88.4 R16, [R58+UR5] ;  /* 0x000000053a10783b */ /* 0x0004e20008000200 */
[----:B------:R-:W-:Y:S08]  /*1ce0*/  @!P0 BRA `(.L_x_0) ;  /* 0xfffffff8005c8947 */ /* 0x000ff0000383ffff */
[----:B------:R-:W-:Y:S01]  /*1cf0*/  IABS R0, UR11 ;  /* 0x0000000b00007c13 */ /* 0x000fe20008000000 */
[----:B------:R-:W-:Y:S01]  /*1d00*/  UISETP.GE.AND UP1, UPT, UR11, URZ, UPT ;  /* 0x0000003f0b00728c */ /* 0x000fe2000bf26270 */
[----:B------:R-:W-:-:S04]  /*1d10*/  DEPBAR.LE SB0, 0x0 ;  /* 0x000080000000791a */ /* 0x000fc80000000000 */
[----:B------:R-:W-:Y:S01]  /*1d20*/  R2UR UR4, R0 ;  /* 0x00000000000472ca */ /* 0x000fe200000e0000 */
[----:B---3--:R-:W1:Y:S01]  /*1d30*/  LDC.64 R14, c[0x0][0x220] ;  /* 0x00008800ff0e7b82 */ /* 0x008e620000000a00 */
[C---:B------:R-:W-:Y:S02]  /*1d40*/  LOP3.LUT R2, R57.reuse, 0x1f, RZ, 0xc0, !PT ;  /* 0x0000001f39027812 */ /* 0x040fe400078ec0ff */
[C---:B------:R-:W-:Y:S01]  /*1d50*/  LOP3.LUT R3, R57.reuse, 0x3, RZ, 0xc0, !PT ;  /* 0x0000000339037812 */ /* 0x040fe200078ec0ff */
[----:B------:R-:W-:Y:S01]  /*1d60*/  IMAD.SHL.U32 R57, R57, 0x8, RZ ;  /* 0x0000000839397824 */ /* 0x000fe200078e00ff */
[----:B------:R-:W-:Y:S02]  /*1d70*/  LOP3.LUT R0, R59, 0x8, RZ, 0xc0, !PT ;  /* 0x000000083b007812 */ /* 0x000fe400078ec0ff */
[----:B------:R-:W-:Y:S02]  /*1d80*/  SHF.R.U32.HI R2, RZ, 0x2, R2 ;  /* 0x00000002ff027819 */ /* 0x000fe40000011602 */
[----:B------:R-:W-:Y:S01]  /*1d90*/  F2FP.BF16.F32.PACK_AB R4, R5, R4 ;  /* 0x000000040504723e */ /* 0x000fe200000010ff */
[----:B------:R-:W-:Y:S01]  /*1da0*/  IMAD R13, R3, 0x2, R0 ;  /* 0x00000002030d7824 */ /* 0x000fe200078e0200 */
[----:B------:R-:W-:Y:S01]  /*1db0*/  F2FP.BF16.F32.PACK_AB R6, R7, R6 ;  /* 0x000000060706723e */ /* 0x000fe200000010ff */
[----:B------:R-:W-:Y:S01]  /*1dc0*/  UIMAD.WIDE.U32 UR12, UR19, UR4, URZ ;  /* 0x00000004130c72a5 */ /* 0x000fe2000f8e003f */
[----:B------:R-:W-:Y:S01]  /*1dd0*/  F2FP.BF16.F32.PACK_AB R8, R9, R8 ;  /* 0x000000080908723e */ /* 0x000fe200000010ff */
[----:B------:R-:W-:Y:S01]  /*1de0*/  IMAD R13, R2, 0x28, R13 ;  /* 0x00000028020d7824 */ /* 0x000fe200078e020d */
[----:B------:R-:W-:-:S02]  /*1df0*/  F2FP.BF16.F32.PACK_AB R10, R11, R10 ;  /* 0x0000000a0b0a723e */ /* 0x000fc400000010ff */
[----:B------:R-:W-:Y:S02]  /*1e00*/  LOP3.LUT R2, R2, 0x8, R59, 0xf8, !PT ;  /* 0x0000000802027812 */ /* 0x000fe400078ef83b */
[----:B------:R-:W-:Y:S01]  /*1e10*/  UMOV UR5, UR13 ;  /* 0x0000000d00057c82 */ /* 0x000fe20008000000 */
[----:B------:R-:W-:Y:S01]  /*1e20*/  LEA R13, R13, UR16, 0x1 ;  /* 0x000000100d0d7c11 */ /* 0x000fe2000f8e08ff */
[----:B------:R-:W-:Y:S01]  /*1e30*/  UIMAD UR4, UR5, UR7, UR4 ;  /* 0x00000007050472a4 */ /* 0x000fe2000f8e0204 */
[----:B------:R-:W-:Y:S01]  /*1e40*/  BAR.SYNC.DEFER_BLOCKING 0x0 ;  /* 0x0000000000007b1d */ /* 0x000fe20000010000 */
[----:B------:R-:W-:Y:S02]  /*1e50*/  LOP3.LUT R59, R59, 0xf, RZ, 0xc0, !PT ;  /* 0x0000000f3b3b7812 */ /* 0x000fe400078ec0ff */
[----:B------:R-:W-:-:S11]  /*1e60*/  UISETP.GT.U32.AND UP0, UPT, UR8, UR4, UPT ;  /* 0x000000040800728c */ /* 0x000fd6000bf04070 */
[----:B------:R-:W-:-:S04]  /*1e70*/  @!UP0 UIADD3 UR4, UR4, -UR8, URZ ;  /* 0x8000000804048290 */ /* 0x000fc8000fffe03f */
[----:B------:R-:W-:Y:S01]  /*1e80*/  UISETP.GT.U32.AND UP0, UPT, UR8, UR4, UPT ;  /* 0x000000040800728c */ /* 0x000fe2000bf04070 */
[----:B------:R3:W-:Y:S04]  /*1e90*/  STS [R13], R4 ;  /* 0x000000040d007388 */ /* 0x0007e80000000800 */
[----:B------:R4:W-:Y:S06]  /*1ea0*/  STS [R13+0x280], R6 ;  /* 0x000280060d007388 */ /* 0x0009ec0000000800 */
[----:B------:R-:W-:-:S02]  /*1eb0*/  @!UP0 UIADD3 UR4, UR4, -UR8, URZ ;  /* 0x8000000804048290 */ /* 0x000fc4000fffe03f */
[----:B------:R-:W-:Y:S01]  /*1ec0*/  UISETP.NE.AND UP0, UPT, UR18, URZ, UPT ;  /* 0x0000003f1200728c */ /* 0x000fe2000bf05270 */
[----:B------:R4:W-:Y:S01]  /*1ed0*/  STS [R13+0x20], R8 ;  /* 0x000020080d007388 */ /* 0x0009e20000000800 */
[----:B------:R-:W-:-:S03]  /*1ee0*/  @!UP1 UIADD3 UR4, -UR4, URZ, URZ ;  /* 0x0000003f04049290 */ /* 0x000fc6000fffe13f */
[----:B------:R4:W-:Y:S01]  /*1ef0*/  STS [R13+0x2a0], R10 ;  /* 0x0002a00a0d007388 */ /* 0x0009e20000000800 */
[----:B------:R-:W-:-:S04]  /*1f00*/  USEL UR4, UR17, UR4, !UP0 ;  /* 0x0000000411047287 */ /* 0x000fc8000c000000 */
[----:B------:R-:W-:-:S06]  /*1f10*/  ULEA UR4, UR20, UR4, 0x3 ;  /* 0x0000000414047291 */ /* 0x000fcc000f8e183f */
[----:B------:R-:W-:Y:S02]  /*1f20*/  IMAD.U32 R0, RZ, RZ, UR4 ;  /* 0x00000004ff007e24 */ /* 0x000fe4000f8e00ff */
[----:B---3--:R-:W-:Y:S02]  /*1f30*/  IMAD.U32 R4, RZ, RZ, UR6 ;  /* 0x00000006ff047e24 */ /* 0x008fe4000f8e00ff */
[----:B------:R-:W-:-:S03]  /*1f40*/  IMAD R0, R0, 0x10, R59 ;  /* 0x0000001000007824 */ /* 0x000fc600078e023b */
[----:B------:R-:W-:Y:S01]  /*1f50*/  LOP3.LUT R57, R4, 0x18, R57, 0xf8, !PT ;  /* 0x0000001804397812 */ /* 0x000fe200078ef839 */
[----:B------:R-:W-:Y:S01]  /*1f60*/  BAR.SYNC.DEFER_BLOCKING 0x0 ;  /* 0x0000000000007b1d */ /* 0x000fe20000010000 */
[----:B------:R-:W-:Y:S01]  /*1f70*/  ISETP.GE.AND P0, PT, R0, 0x1, PT ;  /* 0x000000010000780c */ /* 0x000fe20003f06270 */
[----:B------:R-:W-:Y:S02]  /*1f80*/  IMAD R0, R2, 0x5, R3 ;  /* 0x0000000502007824 */ /* 0x000fe400078e0203 */
[C---:B-1----:R-:W-:Y:S01]  /*1f90*/  IMAD.WIDE R14, R57.reuse, 0x2, R14 ;  /* 0x00000002390e7825 */ /* 0x042fe200078e020e */
[----:B------:R-:W-:-:S03]  /*1fa0*/  ISETP.LT.AND P0, PT, R57, 0x2400, !P0 ;  /* 0x000024003900780c */ /* 0x000fc60004701270 */
[----:B------:R-:W-:-:S05]  /*1fb0*/  IMAD.SHL.U32 R0, R0, 0x8, RZ ;  /* 0x0000000800007824 */ /* 0x000fca00078e00ff */
[----:B------:R-:W-:-:S05]  /*1fc0*/  LEA R0, R0, UR16, 0x1 ;  /* 0x0000001000007c11 */ /* 0x000fca000f8e08ff */
[----:B----4-:R-:W-:Y:S05]  /*1fd0*/  @!P0 EXIT ;  /* 0x000000000000894d */ /* 0x010fea0003800000 */
[----:B------:R-:W1:Y:S04]  /*1fe0*/  LDS.128 R4, [R0] ;  /* 0x0000000000047984 */ /* 0x000e680000000c00 */
[----:B-1----:R-:W-:Y:S01]  /*1ff0*/  STG.E.128 desc[UR22][R14.64], R4 ;  /* 0x000000040e007986 */ /* 0x002fe2000c101d16 */
[----:B------:R-:W-:Y:S05]  /*2000*/  EXIT ;  /* 0x000000000000794d */ /* 0x000fea0003800000 */
.L_x_1:
[----:B------:R-:W-:-:S00]  /*2010*/  BRA `(.L_x_1) ;  /* 0xfffffffc00fc7947 */ /* 0x000fc0000383ffff */
[----:B------:R-:W-:-:S00]  /*2020*/  NOP ;  /* 0x0000000000007918 */ /* 0x000fc00000000000 */
        /* <DEDUP_REMOVED lines=13> */
.L_x_2:


//--------------------- .nv.shared.triton_mm      --------------------------
	.section	.nv.shared.triton_mm,"aw",@nobits
	.sectionflags	@""
	.align	16
	.zero		1024


//--------------------- .nv.constant0.triton_mm   --------------------------
	.section	.nv.constant0.triton_mm,"a",@progbits
	.sectionflags	@""
	.align	4
.nv.constant0.triton_mm:
	.zero		552
